//
// Generated by NVIDIA NVVM Compiler
//
// Compiler Build ID: CL-36424714
// Cuda compilation tools, release 13.0, V13.0.88
// Based on NVVM 20.0.0
//

.version 9.0
.target sm_100
.address_size 64

	// .globl	_Z17voxel_pool_kerneliiiiiiiPKfPKiS2_S2_Pf

.visible .entry _Z17voxel_pool_kerneliiiiiiiPKfPKiS2_S2_Pf(
	.param .u32 _Z17voxel_pool_kerneliiiiiiiPKfPKiS2_S2_Pf_param_0,
	.param .u32 _Z17voxel_pool_kerneliiiiiiiPKfPKiS2_S2_Pf_param_1,
	.param .u32 _Z17voxel_pool_kerneliiiiiiiPKfPKiS2_S2_Pf_param_2,
	.param .u32 _Z17voxel_pool_kerneliiiiiiiPKfPKiS2_S2_Pf_param_3,
	.param .u32 _Z17voxel_pool_kerneliiiiiiiPKfPKiS2_S2_Pf_param_4,
	.param .u32 _Z17voxel_pool_kerneliiiiiiiPKfPKiS2_S2_Pf_param_5,
	.param .u32 _Z17voxel_pool_kerneliiiiiiiPKfPKiS2_S2_Pf_param_6,
	.param .u64 .ptr .align 1 _Z17voxel_pool_kerneliiiiiiiPKfPKiS2_S2_Pf_param_7,
	.param .u64 .ptr .align 1 _Z17voxel_pool_kerneliiiiiiiPKfPKiS2_S2_Pf_param_8,
	.param .u64 .ptr .align 1 _Z17voxel_pool_kerneliiiiiiiPKfPKiS2_S2_Pf_param_9,
	.param .u64 .ptr .align 1 _Z17voxel_pool_kerneliiiiiiiPKfPKiS2_S2_Pf_param_10,
	.param .u64 .ptr .align 1 _Z17voxel_pool_kerneliiiiiiiPKfPKiS2_S2_Pf_param_11
)
{
	.reg .pred 	%p<11>;
	.reg .b32 	%r<129>;
	.reg .b32 	%f<83>;
	.reg .b64 	%rd<146>;

	ld.param.u32 	%r69, [_Z17voxel_pool_kerneliiiiiiiPKfPKiS2_S2_Pf_param_1];
	ld.param.u32 	%r70, [_Z17voxel_pool_kerneliiiiiiiPKfPKiS2_S2_Pf_param_2];
	ld.param.u32 	%r71, [_Z17voxel_pool_kerneliiiiiiiPKfPKiS2_S2_Pf_param_3];
	ld.param.u32 	%r72, [_Z17voxel_pool_kerneliiiiiiiPKfPKiS2_S2_Pf_param_5];
	ld.param.u32 	%r73, [_Z17voxel_pool_kerneliiiiiiiPKfPKiS2_S2_Pf_param_6];
	ld.param.u64 	%rd8, [_Z17voxel_pool_kerneliiiiiiiPKfPKiS2_S2_Pf_param_7];
	ld.param.u64 	%rd4, [_Z17voxel_pool_kerneliiiiiiiPKfPKiS2_S2_Pf_param_8];
	ld.param.u64 	%rd5, [_Z17voxel_pool_kerneliiiiiiiPKfPKiS2_S2_Pf_param_9];
	ld.param.u64 	%rd6, [_Z17voxel_pool_kerneliiiiiiiPKfPKiS2_S2_Pf_param_10];
	ld.param.u64 	%rd7, [_Z17voxel_pool_kerneliiiiiiiPKfPKiS2_S2_Pf_param_11];
	cvta.to.global.u64 	%rd1, %rd8;
	mov.u32 	%r74, %ctaid.x;
	mov.u32 	%r75, %ntid.x;
	mov.u32 	%r76, %tid.x;
	mad.lo.s32 	%r1, %r74, %r75, %r76;
	div.s32 	%r2, %r1, %r72;
	setp.ge.s32 	%p1, %r2, %r73;
	@%p1 bra 	$L__BB0_15;
	rem.s32 	%r77, %r1, %r72;
	cvta.to.global.u64 	%rd9, %rd5;
	cvta.to.global.u64 	%rd10, %rd6;
	cvta.to.global.u64 	%rd11, %rd4;
	cvta.to.global.u64 	%rd12, %rd7;
	mul.wide.s32 	%rd13, %r2, 4;
	add.s64 	%rd14, %rd9, %rd13;
	ld.global.u32 	%r78, [%rd14];
	add.s64 	%rd15, %rd10, %rd13;
	ld.global.u32 	%r3, [%rd15];
	shl.b32 	%r79, %r78, 2;
	mul.wide.s32 	%rd16, %r79, 4;
	add.s64 	%rd17, %rd11, %rd16;
	mul.lo.s32 	%r80, %r78, %r72;
	cvt.s64.s32 	%rd18, %r80;
	cvt.s64.s32 	%rd19, %r77;
	add.s64 	%rd2, %rd18, %rd19;
	ld.global.u32 	%r81, [%rd17];
	mul.lo.s32 	%r82, %r70, %r69;
	mul.lo.s32 	%r83, %r82, %r71;
	mul.lo.s32 	%r84, %r83, %r72;
	mul.lo.s32 	%r85, %r84, %r81;
	cvt.s64.s32 	%rd20, %r85;
	mul.lo.s32 	%r86, %r83, %r77;
	cvt.s64.s32 	%rd21, %r86;
	ld.global.u32 	%r87, [%rd17+4];
	mul.lo.s32 	%r88, %r71, %r70;
	mul.lo.s32 	%r89, %r88, %r87;
	cvt.s64.s32 	%rd22, %r89;
	ld.global.u32 	%r90, [%rd17+8];
	mul.lo.s32 	%r91, %r90, %r71;
	cvt.s64.s32 	%rd23, %r91;
	ld.global.s32 	%rd24, [%rd17+12];
	add.s64 	%rd25, %rd22, %rd21;
	add.s64 	%rd26, %rd25, %rd23;
	add.s64 	%rd27, %rd26, %rd24;
	add.s64 	%rd28, %rd27, %rd20;
	shl.b64 	%rd29, %rd28, 2;
	add.s64 	%rd3, %rd12, %rd29;
	setp.lt.s32 	%p2, %r3, 1;
	mov.f32 	%f82, 0f00000000;
	@%p2 bra 	$L__BB0_14;
	and.b32  	%r4, %r3, 15;
	setp.lt.u32 	%p3, %r3, 16;
	mov.f32 	%f82, 0f00000000;
	mov.b32 	%r125, 0;
	@%p3 bra 	$L__BB0_5;
	and.b32  	%r94, %r3, 2147483632;
	neg.s32 	%r123, %r94;
	shl.b32 	%r6, %r72, 4;
	shl.b32 	%r121, %r72, 1;
	mul.lo.s32 	%r120, %r72, 3;
	shl.b32 	%r119, %r72, 2;
	mul.lo.s32 	%r118, %r72, 5;
	mul.lo.s32 	%r117, %r72, 6;
	mul.lo.s32 	%r116, %r72, 7;
	shl.b32 	%r115, %r72, 3;
	mul.lo.s32 	%r114, %r72, 9;
	mul.lo.s32 	%r113, %r72, 10;
	mul.lo.s32 	%r112, %r72, 11;
	mul.lo.s32 	%r111, %r72, 12;
	mul.lo.s32 	%r110, %r72, 13;
	mul.lo.s32 	%r109, %r72, 14;
	mul.lo.s32 	%r108, %r72, 15;
	mov.f32 	%f82, 0f00000000;
	mov.b32 	%r107, 0;
	mov.u32 	%r122, %r72;
$L__BB0_4:
	.pragma "nounroll";
	and.b32  	%r125, %r3, 2147483632;
	cvt.s64.s32 	%rd30, %r107;
	add.s64 	%rd31, %rd2, %rd30;
	shl.b64 	%rd32, %rd31, 2;
	add.s64 	%rd33, %rd1, %rd32;
	ld.global.f32 	%f18, [%rd33];
	add.f32 	%f19, %f82, %f18;
	cvt.s64.s32 	%rd34, %r122;
	add.s64 	%rd35, %rd2, %rd34;
	shl.b64 	%rd36, %rd35, 2;
	add.s64 	%rd37, %rd1, %rd36;
	ld.global.f32 	%f20, [%rd37];
	add.f32 	%f21, %f19, %f20;
	cvt.s64.s32 	%rd38, %r121;
	add.s64 	%rd39, %rd2, %rd38;
	shl.b64 	%rd40, %rd39, 2;
	add.s64 	%rd41, %rd1, %rd40;
	ld.global.f32 	%f22, [%rd41];
	add.f32 	%f23, %f21, %f22;
	cvt.s64.s32 	%rd42, %r120;
	add.s64 	%rd43, %rd2, %rd42;
	shl.b64 	%rd44, %rd43, 2;
	add.s64 	%rd45, %rd1, %rd44;
	ld.global.f32 	%f24, [%rd45];
	add.f32 	%f25, %f23, %f24;
	cvt.s64.s32 	%rd46, %r119;
	add.s64 	%rd47, %rd2, %rd46;
	shl.b64 	%rd48, %rd47, 2;
	add.s64 	%rd49, %rd1, %rd48;
	ld.global.f32 	%f26, [%rd49];
	add.f32 	%f27, %f25, %f26;
	cvt.s64.s32 	%rd50, %r118;
	add.s64 	%rd51, %rd2, %rd50;
	shl.b64 	%rd52, %rd51, 2;
	add.s64 	%rd53, %rd1, %rd52;
	ld.global.f32 	%f28, [%rd53];
	add.f32 	%f29, %f27, %f28;
	cvt.s64.s32 	%rd54, %r117;
	add.s64 	%rd55, %rd2, %rd54;
	shl.b64 	%rd56, %rd55, 2;
	add.s64 	%rd57, %rd1, %rd56;
	ld.global.f32 	%f30, [%rd57];
	add.f32 	%f31, %f29, %f30;
	cvt.s64.s32 	%rd58, %r116;
	add.s64 	%rd59, %rd2, %rd58;
	shl.b64 	%rd60, %rd59, 2;
	add.s64 	%rd61, %rd1, %rd60;
	ld.global.f32 	%f32, [%rd61];
	add.f32 	%f33, %f31, %f32;
	cvt.s64.s32 	%rd62, %r115;
	add.s64 	%rd63, %rd2, %rd62;
	shl.b64 	%rd64, %rd63, 2;
	add.s64 	%rd65, %rd1, %rd64;
	ld.global.f32 	%f34, [%rd65];
	add.f32 	%f35, %f33, %f34;
	cvt.s64.s32 	%rd66, %r114;
	add.s64 	%rd67, %rd2, %rd66;
	shl.b64 	%rd68, %rd67, 2;
	add.s64 	%rd69, %rd1, %rd68;
	ld.global.f32 	%f36, [%rd69];
	add.f32 	%f37, %f35, %f36;
	cvt.s64.s32 	%rd70, %r113;
	add.s64 	%rd71, %rd2, %rd70;
	shl.b64 	%rd72, %rd71, 2;
	add.s64 	%rd73, %rd1, %rd72;
	ld.global.f32 	%f38, [%rd73];
	add.f32 	%f39, %f37, %f38;
	cvt.s64.s32 	%rd74, %r112;
	add.s64 	%rd75, %rd2, %rd74;
	shl.b64 	%rd76, %rd75, 2;
	add.s64 	%rd77, %rd1, %rd76;
	ld.global.f32 	%f40, [%rd77];
	add.f32 	%f41, %f39, %f40;
	cvt.s64.s32 	%rd78, %r111;
	add.s64 	%rd79, %rd2, %rd78;
	shl.b64 	%rd80, %rd79, 2;
	add.s64 	%rd81, %rd1, %rd80;
	ld.global.f32 	%f42, [%rd81];
	add.f32 	%f43, %f41, %f42;
	cvt.s64.s32 	%rd82, %r110;
	add.s64 	%rd83, %rd2, %rd82;
	shl.b64 	%rd84, %rd83, 2;
	add.s64 	%rd85, %rd1, %rd84;
	ld.global.f32 	%f44, [%rd85];
	add.f32 	%f45, %f43, %f44;
	cvt.s64.s32 	%rd86, %r109;
	add.s64 	%rd87, %rd2, %rd86;
	shl.b64 	%rd88, %rd87, 2;
	add.s64 	%rd89, %rd1, %rd88;
	ld.global.f32 	%f46, [%rd89];
	add.f32 	%f47, %f45, %f46;
	cvt.s64.s32 	%rd90, %r108;
	add.s64 	%rd91, %rd2, %rd90;
	shl.b64 	%rd92, %rd91, 2;
	add.s64 	%rd93, %rd1, %rd92;
	ld.global.f32 	%f48, [%rd93];
	add.f32 	%f82, %f47, %f48;
	add.s32 	%r123, %r123, 16;
	add.s32 	%r122, %r122, %r6;
	add.s32 	%r121, %r121, %r6;
	add.s32 	%r120, %r120, %r6;
	add.s32 	%r119, %r119, %r6;
	add.s32 	%r118, %r118, %r6;
	add.s32 	%r117, %r117, %r6;
	add.s32 	%r116, %r116, %r6;
	add.s32 	%r115, %r115, %r6;
	add.s32 	%r114, %r114, %r6;
	add.s32 	%r113, %r113, %r6;
	add.s32 	%r112, %r112, %r6;
	add.s32 	%r111, %r111, %r6;
	add.s32 	%r110, %r110, %r6;
	add.s32 	%r109, %r109, %r6;
	add.s32 	%r108, %r108, %r6;
	add.s32 	%r107, %r107, %r6;
	setp.ne.s32 	%p4, %r123, 0;
	@%p4 bra 	$L__BB0_4;
$L__BB0_5:
	setp.eq.s32 	%p5, %r4, 0;
	@%p5 bra 	$L__BB0_14;
	and.b32  	%r57, %r3, 7;
	setp.lt.u32 	%p6, %r4, 8;
	@%p6 bra 	$L__BB0_8;
	mul.lo.s32 	%r95, %r125, %r72;
	cvt.s64.s32 	%rd94, %r95;
	add.s64 	%rd95, %rd2, %rd94;
	shl.b64 	%rd96, %rd95, 2;
	add.s64 	%rd97, %rd1, %rd96;
	ld.global.f32 	%f50, [%rd97];
	add.f32 	%f51, %f82, %f50;
	add.s32 	%r96, %r95, %r72;
	cvt.s64.s32 	%rd98, %r96;
	add.s64 	%rd99, %rd2, %rd98;
	shl.b64 	%rd100, %rd99, 2;
	add.s64 	%rd101, %rd1, %rd100;
	ld.global.f32 	%f52, [%rd101];
	add.f32 	%f53, %f51, %f52;
	add.s32 	%r97, %r96, %r72;
	cvt.s64.s32 	%rd102, %r97;
	add.s64 	%rd103, %rd2, %rd102;
	shl.b64 	%rd104, %rd103, 2;
	add.s64 	%rd105, %rd1, %rd104;
	ld.global.f32 	%f54, [%rd105];
	add.f32 	%f55, %f53, %f54;
	add.s32 	%r98, %r97, %r72;
	cvt.s64.s32 	%rd106, %r98;
	add.s64 	%rd107, %rd2, %rd106;
	shl.b64 	%rd108, %rd107, 2;
	add.s64 	%rd109, %rd1, %rd108;
	ld.global.f32 	%f56, [%rd109];
	add.f32 	%f57, %f55, %f56;
	add.s32 	%r99, %r98, %r72;
	cvt.s64.s32 	%rd110, %r99;
	add.s64 	%rd111, %rd2, %rd110;
	shl.b64 	%rd112, %rd111, 2;
	add.s64 	%rd113, %rd1, %rd112;
	ld.global.f32 	%f58, [%rd113];
	add.f32 	%f59, %f57, %f58;
	add.s32 	%r100, %r99, %r72;
	cvt.s64.s32 	%rd114, %r100;
	add.s64 	%rd115, %rd2, %rd114;
	shl.b64 	%rd116, %rd115, 2;
	add.s64 	%rd117, %rd1, %rd116;
	ld.global.f32 	%f60, [%rd117];
	add.f32 	%f61, %f59, %f60;
	add.s32 	%r101, %r100, %r72;
	cvt.s64.s32 	%rd118, %r101;
	add.s64 	%rd119, %rd2, %rd118;
	shl.b64 	%rd120, %rd119, 2;
	add.s64 	%rd121, %rd1, %rd120;
	ld.global.f32 	%f62, [%rd121];
	add.f32 	%f63, %f61, %f62;
	add.s32 	%r102, %r101, %r72;
	cvt.s64.s32 	%rd122, %r102;
	add.s64 	%rd123, %rd2, %rd122;
	shl.b64 	%rd124, %rd123, 2;
	add.s64 	%rd125, %rd1, %rd124;
	ld.global.f32 	%f64, [%rd125];
	add.f32 	%f82, %f63, %f64;
	add.s32 	%r125, %r125, 8;
$L__BB0_8:
	setp.eq.s32 	%p7, %r57, 0;
	@%p7 bra 	$L__BB0_14;
	and.b32  	%r60, %r3, 3;
	setp.lt.u32 	%p8, %r57, 4;
	@%p8 bra 	$L__BB0_11;
	mul.lo.s32 	%r103, %r125, %r72;
	cvt.s64.s32 	%rd126, %r103;
	add.s64 	%rd127, %rd2, %rd126;
	shl.b64 	%rd128, %rd127, 2;
	add.s64 	%rd129, %rd1, %rd128;
	ld.global.f32 	%f66, [%rd129];
	add.f32 	%f67, %f82, %f66;
	add.s32 	%r104, %r103, %r72;
	cvt.s64.s32 	%rd130, %r104;
	add.s64 	%rd131, %rd2, %rd130;
	shl.b64 	%rd132, %rd131, 2;
	add.s64 	%rd133, %rd1, %rd132;
	ld.global.f32 	%f68, [%rd133];
	add.f32 	%f69, %f67, %f68;
	add.s32 	%r105, %r104, %r72;
	cvt.s64.s32 	%rd134, %r105;
	add.s64 	%rd135, %rd2, %rd134;
	shl.b64 	%rd136, %rd135, 2;
	add.s64 	%rd137, %rd1, %rd136;
	ld.global.f32 	%f70, [%rd137];
	add.f32 	%f71, %f69, %f70;
	add.s32 	%r106, %r105, %r72;
	cvt.s64.s32 	%rd138, %r106;
	add.s64 	%rd139, %rd2, %rd138;
	shl.b64 	%rd140, %rd139, 2;
	add.s64 	%rd141, %rd1, %rd140;
	ld.global.f32 	%f72, [%rd141];
	add.f32 	%f82, %f71, %f72;
	add.s32 	%r125, %r125, 4;
$L__BB0_11:
	setp.eq.s32 	%p9, %r60, 0;
	@%p9 bra 	$L__BB0_14;
	mul.lo.s32 	%r128, %r125, %r72;
	neg.s32 	%r127, %r60;
$L__BB0_13:
	.pragma "nounroll";
	cvt.s64.s32 	%rd142, %r128;
	add.s64 	%rd143, %rd2, %rd142;
	shl.b64 	%rd144, %rd143, 2;
	add.s64 	%rd145, %rd1, %rd144;
	ld.global.f32 	%f73, [%rd145];
	add.f32 	%f82, %f82, %f73;
	add.s32 	%r128, %r128, %r72;
	add.s32 	%r127, %r127, 1;
	setp.ne.s32 	%p10, %r127, 0;
	@%p10 bra 	$L__BB0_13;
$L__BB0_14:
	st.global.f32 	[%rd3], %f82;
$L__BB0_15:
	ret;

}
	// .globl	_Z22voxel_pool_grad_kerneliiiiiiiPKfPKiS2_S2_Pf
.visible .entry _Z22voxel_pool_grad_kerneliiiiiiiPKfPKiS2_S2_Pf(
	.param .u32 _Z22voxel_pool_grad_kerneliiiiiiiPKfPKiS2_S2_Pf_param_0,
	.param .u32 _Z22voxel_pool_grad_kerneliiiiiiiPKfPKiS2_S2_Pf_param_1,
	.param .u32 _Z22voxel_pool_grad_kerneliiiiiiiPKfPKiS2_S2_Pf_param_2,
	.param .u32 _Z22voxel_pool_grad_kerneliiiiiiiPKfPKiS2_S2_Pf_param_3,
	.param .u32 _Z22voxel_pool_grad_kerneliiiiiiiPKfPKiS2_S2_Pf_param_4,
	.param .u32 _Z22voxel_pool_grad_kerneliiiiiiiPKfPKiS2_S2_Pf_param_5,
	.param .u32 _Z22voxel_pool_grad_kerneliiiiiiiPKfPKiS2_S2_Pf_param_6,
	.param .u64 .ptr .align 1 _Z22voxel_pool_grad_kerneliiiiiiiPKfPKiS2_S2_Pf_param_7,
	.param .u64 .ptr .align 1 _Z22voxel_pool_grad_kerneliiiiiiiPKfPKiS2_S2_Pf_param_8,
	.param .u64 .ptr .align 1 _Z22voxel_pool_grad_kerneliiiiiiiPKfPKiS2_S2_Pf_param_9,
	.param .u64 .ptr .align 1 _Z22voxel_pool_grad_kerneliiiiiiiPKfPKiS2_S2_Pf_param_10,
	.param .u64 .ptr .align 1 _Z22voxel_pool_grad_kerneliiiiiiiPKfPKiS2_S2_Pf_param_11
)
{
	.reg .pred 	%p<7>;
	.reg .b32 	%r<60>;
	.reg .b32 	%f<7>;
	.reg .b64 	%rd<50>;

	ld.param.u32 	%r27, [_Z22voxel_pool_grad_kerneliiiiiiiPKfPKiS2_S2_Pf_param_1];
	ld.param.u32 	%r28, [_Z22voxel_pool_grad_kerneliiiiiiiPKfPKiS2_S2_Pf_param_2];
	ld.param.u32 	%r29, [_Z22voxel_pool_grad_kerneliiiiiiiPKfPKiS2_S2_Pf_param_3];
	ld.param.u32 	%r30, [_Z22voxel_pool_grad_kerneliiiiiiiPKfPKiS2_S2_Pf_param_5];
	ld.param.u32 	%r31, [_Z22voxel_pool_grad_kerneliiiiiiiPKfPKiS2_S2_Pf_param_6];
	ld.param.u64 	%rd4, [_Z22voxel_pool_grad_kerneliiiiiiiPKfPKiS2_S2_Pf_param_7];
	ld.param.u64 	%rd5, [_Z22voxel_pool_grad_kerneliiiiiiiPKfPKiS2_S2_Pf_param_8];
	ld.param.u64 	%rd6, [_Z22voxel_pool_grad_kerneliiiiiiiPKfPKiS2_S2_Pf_param_9];
	ld.param.u64 	%rd7, [_Z22voxel_pool_grad_kerneliiiiiiiPKfPKiS2_S2_Pf_param_10];
	ld.param.u64 	%rd8, [_Z22voxel_pool_grad_kerneliiiiiiiPKfPKiS2_S2_Pf_param_11];
	cvta.to.global.u64 	%rd1, %rd8;
	mov.u32 	%r32, %ctaid.x;
	mov.u32 	%r33, %ntid.x;
	mov.u32 	%r34, %tid.x;
	mad.lo.s32 	%r1, %r32, %r33, %r34;
	div.s32 	%r2, %r1, %r30;
	setp.ge.s32 	%p1, %r2, %r31;
	@%p1 bra 	$L__BB1_8;
	rem.s32 	%r35, %r1, %r30;
	cvta.to.global.u64 	%rd9, %rd6;
	cvta.to.global.u64 	%rd10, %rd7;
	cvta.to.global.u64 	%rd11, %rd5;
	cvta.to.global.u64 	%rd12, %rd4;
	mul.wide.s32 	%rd13, %r2, 4;
	add.s64 	%rd14, %rd9, %rd13;
	ld.global.u32 	%r36, [%rd14];
	add.s64 	%rd15, %rd10, %rd13;
	ld.global.u32 	%r3, [%rd15];
	shl.b32 	%r37, %r36, 2;
	mul.wide.s32 	%rd16, %r37, 4;
	add.s64 	%rd17, %rd11, %rd16;
	mul.lo.s32 	%r38, %r36, %r30;
	cvt.s64.s32 	%rd18, %r38;
	cvt.s64.s32 	%rd19, %r35;
	add.s64 	%rd2, %rd18, %rd19;
	ld.global.u32 	%r39, [%rd17];
	mul.lo.s32 	%r40, %r28, %r27;
	mul.lo.s32 	%r41, %r40, %r29;
	mul.lo.s32 	%r42, %r41, %r30;
	mul.lo.s32 	%r43, %r42, %r39;
	cvt.s64.s32 	%rd20, %r43;
	mul.lo.s32 	%r44, %r41, %r35;
	cvt.s64.s32 	%rd21, %r44;
	ld.global.u32 	%r45, [%rd17+4];
	mul.lo.s32 	%r46, %r29, %r28;
	mul.lo.s32 	%r47, %r46, %r45;
	cvt.s64.s32 	%rd22, %r47;
	ld.global.u32 	%r48, [%rd17+8];
	mul.lo.s32 	%r49, %r48, %r29;
	cvt.s64.s32 	%rd23, %r49;
	ld.global.s32 	%rd24, [%rd17+12];
	add.s64 	%rd25, %rd22, %rd21;
	add.s64 	%rd26, %rd25, %rd23;
	add.s64 	%rd27, %rd26, %rd24;
	add.s64 	%rd28, %rd27, %rd20;
	shl.b64 	%rd29, %rd28, 2;
	add.s64 	%rd3, %rd12, %rd29;
	setp.lt.s32 	%p2, %r3, 1;
	@%p2 bra 	$L__BB1_8;
	and.b32  	%r4, %r3, 3;
	setp.lt.u32 	%p3, %r3, 4;
	mov.b32 	%r57, 0;
	@%p3 bra 	$L__BB1_5;
	and.b32  	%r57, %r3, 2147483644;
	ld.global.f32 	%f6, [%rd3];
	neg.s32 	%r56, %r57;
	shl.b32 	%r7, %r30, 2;
	shl.b32 	%r54, %r30, 1;
	mul.lo.s32 	%r53, %r30, 3;
	mov.b32 	%r52, 0;
	mov.u32 	%r55, %r30;
$L__BB1_4:
	cvt.s64.s32 	%rd30, %r52;
	add.s64 	%rd31, %rd2, %rd30;
	shl.b64 	%rd32, %rd31, 2;
	add.s64 	%rd33, %rd1, %rd32;
	st.global.f32 	[%rd33], %f6;
	ld.global.f32 	%f5, [%rd3];
	cvt.s64.s32 	%rd34, %r55;
	add.s64 	%rd35, %rd2, %rd34;
	shl.b64 	%rd36, %rd35, 2;
	add.s64 	%rd37, %rd1, %rd36;
	st.global.f32 	[%rd37], %f5;
	cvt.s64.s32 	%rd38, %r54;
	add.s64 	%rd39, %rd2, %rd38;
	shl.b64 	%rd40, %rd39, 2;
	add.s64 	%rd41, %rd1, %rd40;
	st.global.f32 	[%rd41], %f5;
	ld.global.f32 	%f6, [%rd3];
	cvt.s64.s32 	%rd42, %r53;
	add.s64 	%rd43, %rd2, %rd42;
	shl.b64 	%rd44, %rd43, 2;
	add.s64 	%rd45, %rd1, %rd44;
	st.global.f32 	[%rd45], %f6;
	add.s32 	%r56, %r56, 4;
	add.s32 	%r55, %r55, %r7;
	add.s32 	%r54, %r54, %r7;
	add.s32 	%r53, %r53, %r7;
	add.s32 	%r52, %r52, %r7;
	setp.ne.s32 	%p4, %r56, 0;
	@%p4 bra 	$L__BB1_4;
$L__BB1_5:
	setp.eq.s32 	%p5, %r4, 0;
	@%p5 bra 	$L__BB1_8;
	ld.global.f32 	%f4, [%rd3];
	mul.lo.s32 	%r59, %r57, %r30;
	neg.s32 	%r58, %r4;
$L__BB1_7:
	.pragma "nounroll";
	cvt.s64.s32 	%rd46, %r59;
	add.s64 	%rd47, %rd2, %rd46;
	shl.b64 	%rd48, %rd47, 2;
	add.s64 	%rd49, %rd1, %rd48;
	st.global.f32 	[%rd49], %f4;
	add.s32 	%r59, %r59, %r30;
	add.s32 	%r58, %r58, 1;
	setp.ne.s32 	%p6, %r58, 0;
	@%p6 bra 	$L__BB1_7;
$L__BB1_8:
	ret;

}


// ===== COMPILED SASS (sm_100) =====

	.target	sm_100

	.elftype	@"ET_EXEC"


//--------------------- .note.nv.tkinfo           --------------------------
	.section	.note.nv.tkinfo,"",@"SHT_NOTE"
	.sectionflags	@"SHF_NOTE_NV_TKINFO"
	.tkinfo
        /*0018*/ 	.word	0x00000002
        /*0030*/ 	.string	""
        /*0030*/ 	.string	"ptxas"
        /*0030*/ 	.string	"Cuda compilation tools, release 13.0, V13.0.88"
        /*0030*/ 	.string	"Build cuda_13.0.r13.0/compiler.36424714_0"
        /*0030*/ 	.string	"-arch sm_100 -m 64 "



//--------------------- .note.nv.cuinfo           --------------------------
	.section	.note.nv.cuinfo,"",@"SHT_NOTE"
	.sectionflags	@"SHF_NOTE_NV_CUINFO"
        /*0018*/ 	.short	0x0002
        /*001a*/ 	.short	0x0064
        /*001c*/ 	.short	0x0082
	.zero		2


//--------------------- .nv.info                  --------------------------
	.section	.nv.info,"",@"SHT_CUDA_INFO"
	.align	4


	//----- nvinfo : EIATTR_REGCOUNT
	.align		4
        /*0000*/ 	.byte	0x04, 0x2f
        /*0002*/ 	.short	(.L_1 - .L_0)
	.align		4
.L_0:
        /*0004*/ 	.word	index@(_Z17voxel_pool_kerneliiiiiiiPKfPKiS2_S2_Pf)
        /*0008*/ 	.word	0x00000020


	//----- nvinfo : EIATTR_FRAME_SIZE
	.align		4
.L_1:
        /*000c*/ 	.byte	0x04, 0x11
        /*000e*/ 	.short	(.L_3 - .L_2)
	.align		4
.L_2:
        /*0010*/ 	.word	index@(_Z17voxel_pool_kerneliiiiiiiPKfPKiS2_S2_Pf)
        /*0014*/ 	.word	0x00000000


	//----- nvinfo : EIATTR_REGCOUNT
	.align		4
.L_3:
        /*0018*/ 	.byte	0x04, 0x2f
        /*001a*/ 	.short	(.L_5 - .L_4)
	.align		4
.L_4:
        /*001c*/ 	.word	index@(_Z22voxel_pool_grad_kerneliiiiiiiPKfPKiS2_S2_Pf)
        /*0020*/ 	.word	0x0000001e


	//----- nvinfo : EIATTR_FRAME_SIZE
	.align		4
.L_5:
        /*0024*/ 	.byte	0x04, 0x11
        /*0026*/ 	.short	(.L_7 - .L_6)
	.align		4
.L_6:
        /*0028*/ 	.word	index@(_Z22voxel_pool_grad_kerneliiiiiiiPKfPKiS2_S2_Pf)
        /*002c*/ 	.word	0x00000000


	//----- nvinfo : EIATTR_MIN_STACK_SIZE
	.align		4
.L_7:
        /*0030*/ 	.byte	0x04, 0x12
        /*0032*/ 	.short	(.L_9 - .L_8)
	.align		4
.L_8:
        /*0034*/ 	.word	index@(_Z22voxel_pool_grad_kerneliiiiiiiPKfPKiS2_S2_Pf)
        /*0038*/ 	.word	0x00000000


	//----- nvinfo : EIATTR_MIN_STACK_SIZE
	.align		4
.L_9:
        /*003c*/ 	.byte	0x04, 0x12
        /*003e*/ 	.short	(.L_11 - .L_10)
	.align		4
.L_10:
        /*0040*/ 	.word	index@(_Z17voxel_pool_kerneliiiiiiiPKfPKiS2_S2_Pf)
        /*0044*/ 	.word	0x00000000
.L_11:


//--------------------- .nv.compat                --------------------------
	.section	.nv.compat,"",@"SHT_CUDA_COMPAT_INFO"
	.align	4
        /*0000*/ 	.byte	0x02, 0x09, 0x00, 0x00, 0x02, 0x02, 0x01, 0x00, 0x02, 0x05, 0x05, 0x00, 0x03, 0x07, 0x01, 0x01
        /*0010*/ 	.byte	0x02, 0x03, 0x00, 0x00, 0x02, 0x06, 0x01, 0x00, 0x04, 0x0b, 0x08, 0x00, 0x09, 0x00, 0x00, 0x00
        /*0020*/ 	.byte	0x00, 0x00, 0x00, 0x00


//--------------------- .nv.info._Z22voxel_pool_grad_kerneliiiiiiiPKfPKiS2_S2_Pf --------------------------
	.section	.nv.info._Z22voxel_pool_grad_kerneliiiiiiiPKfPKiS2_S2_Pf,"",@"SHT_CUDA_INFO"
	.sectionflags	@""
	.align	4


	//----- nvinfo : EIATTR_CUDA_API_VERSION
	.align		4
        /*0000*/ 	.byte	0x04, 0x37
        /*0002*/ 	.short	(.L_13 - .L_12)
.L_12:
        /*0004*/ 	.word	0x00000082


	//----- nvinfo : EIATTR_KPARAM_INFO
	.align		4
.L_13:
        /*0008*/ 	.byte	0x04, 0x17
        /*000a*/ 	.short	(.L_15 - .L_14)
.L_14:
        /*000c*/ 	.word	0x00000000
        /*0010*/ 	.short	0x000b
        /*0012*/ 	.short	0x0040
        /*0014*/ 	.byte	0x00, 0xf5, 0x21, 0x00


	//----- nvinfo : EIATTR_KPARAM_INFO
	.align		4
.L_15:
        /*0018*/ 	.byte	0x04, 0x17
        /*001a*/ 	.short	(.L_17 - .L_16)
.L_16:
        /*001c*/ 	.word	0x00000000
        /*0020*/ 	.short	0x000a
        /*0022*/ 	.short	0x0038
        /*0024*/ 	.byte	0x00, 0xf5, 0x21, 0x00


	//----- nvinfo : EIATTR_KPARAM_INFO
	.align		4
.L_17:
        /*0028*/ 	.byte	0x04, 0x17
        /*002a*/ 	.short	(.L_19 - .L_18)
.L_18:
        /*002c*/ 	.word	0x00000000
        /*0030*/ 	.short	0x0009
        /*0032*/ 	.short	0x0030
        /*0034*/ 	.byte	0x00, 0xf5, 0x21, 0x00


	//----- nvinfo : EIATTR_KPARAM_INFO
	.align		4
.L_19:
        /*0038*/ 	.byte	0x04, 0x17
        /*003a*/ 	.short	(.L_21 - .L_20)
.L_20:
        /*003c*/ 	.word	0x00000000
        /*0040*/ 	.short	0x0008
        /*0042*/ 	.short	0x0028
        /*0044*/ 	.byte	0x00, 0xf5, 0x21, 0x00


	//----- nvinfo : EIATTR_KPARAM_INFO
	.align		4
.L_21:
        /*0048*/ 	.byte	0x04, 0x17
        /*004a*/ 	.short	(.L_23 - .L_22)
.L_22:
        /*004c*/ 	.word	0x00000000
        /*0050*/ 	.short	0x0007
        /*0052*/ 	.short	0x0020
        /*0054*/ 	.byte	0x00, 0xf5, 0x21, 0x00


	//----- nvinfo : EIATTR_KPARAM_INFO
	.align		4
.L_23:
        /*0058*/ 	.byte	0x04, 0x17
        /*005a*/ 	.short	(.L_25 - .L_24)
.L_24:
        /*005c*/ 	.word	0x00000000
        /*0060*/ 	.short	0x0006
        /*0062*/ 	.short	0x0018
        /*0064*/ 	.byte	0x00, 0xf0, 0x11, 0x00


	//----- nvinfo : EIATTR_KPARAM_INFO
	.align		4
.L_25:
        /*0068*/ 	.byte	0x04, 0x17
        /*006a*/ 	.short	(.L_27 - .L_26)
.L_26:
        /*006c*/ 	.word	0x00000000
        /*0070*/ 	.short	0x0005
        /*0072*/ 	.short	0x0014
        /*0074*/ 	.byte	0x00, 0xf0, 0x11, 0x00


	//----- nvinfo : EIATTR_KPARAM_INFO
	.align		4
.L_27:
        /*0078*/ 	.byte	0x04, 0x17
        /*007a*/ 	.short	(.L_29 - .L_28)
.L_28:
        /*007c*/ 	.word	0x00000000
        /*0080*/ 	.short	0x0004
        /*0082*/ 	.short	0x0010
        /*0084*/ 	.byte	0x00, 0xf0, 0x11, 0x00


	//----- nvinfo : EIATTR_KPARAM_INFO
	.align		4
.L_29:
        /*0088*/ 	.byte	0x04, 0x17
        /*008a*/ 	.short	(.L_31 - .L_30)
.L_30:
        /*008c*/ 	.word	0x00000000
        /*0090*/ 	.short	0x0003
        /*0092*/ 	.short	0x000c
        /*0094*/ 	.byte	0x00, 0xf0, 0x11, 0x00


	//----- nvinfo : EIATTR_KPARAM_INFO
	.align		4
.L_31:
        /*0098*/ 	.byte	0x04, 0x17
        /*009a*/ 	.short	(.L_33 - .L_32)
.L_32:
        /*009c*/ 	.word	0x00000000
        /*00a0*/ 	.short	0x0002
        /*00a2*/ 	.short	0x0008
        /*00a4*/ 	.byte	0x00, 0xf0, 0x11, 0x00


	//----- nvinfo : EIATTR_KPARAM_INFO
	.align		4
.L_33:
        /*00a8*/ 	.byte	0x04, 0x17
        /*00aa*/ 	.short	(.L_35 - .L_34)
.L_34:
        /*00ac*/ 	.word	0x00000000
        /*00b0*/ 	.short	0x0001
        /*00b2*/ 	.short	0x0004
        /*00b4*/ 	.byte	0x00, 0xf0, 0x11, 0x00


	//----- nvinfo : EIATTR_KPARAM_INFO
	.align		4
.L_35:
        /*00b8*/ 	.byte	0x04, 0x17
        /*00ba*/ 	.short	(.L_37 - .L_36)
.L_36:
        /*00bc*/ 	.word	0x00000000
        /*00c0*/ 	.short	0x0000
        /*00c2*/ 	.short	0x0000
        /*00c4*/ 	.byte	0x00, 0xf0, 0x11, 0x00


	//----- nvinfo : EIATTR_SPARSE_MMA_MASK
	.align		4
.L_37:
        /*00c8*/ 	.byte	0x03, 0x50
        /*00ca*/ 	.short	0x0000


	//----- nvinfo : EIATTR_MAXREG_COUNT
	.align		4
        /*00cc*/ 	.byte	0x03, 0x1b
        /*00ce*/ 	.short	0x00ff


	//----- nvinfo : EIATTR_MERCURY_ISA_VERSION
	.align		4
        /*00d0*/ 	.byte	0x03, 0x5f
        /*00d2*/ 	.short	0x0101


	//----- nvinfo : EIATTR_VRC_CTA_INIT_COUNT
	.align		4
        /*00d4*/ 	.byte	0x02, 0x4a
	.zero		1
	.zero		1


	//----- nvinfo : EIATTR_EXIT_INSTR_OFFSETS
	.align		4
        /*00d8*/ 	.byte	0x04, 0x1c
        /*00da*/ 	.short	(.L_39 - .L_38)


	//   ....[0]....
.L_38:
        /*00dc*/ 	.word	0x00000200


	//   ....[1]....
        /*00e0*/ 	.word	0x000004c0


	//   ....[2]....
        /*00e4*/ 	.word	0x000007d0


	//   ....[3]....
        /*00e8*/ 	.word	0x000008b0


	//----- nvinfo : EIATTR_CRS_STACK_SIZE
	.align		4
.L_39:
        /*00ec*/ 	.byte	0x04, 0x1e
        /*00ee*/ 	.short	(.L_41 - .L_40)
.L_40:
        /*00f0*/ 	.word	0x00000000


	//----- nvinfo : EIATTR_CBANK_PARAM_SIZE
	.align		4
.L_41:
        /*00f4*/ 	.byte	0x03, 0x19
        /*00f6*/ 	.short	0x0048


	//----- nvinfo : EIATTR_PARAM_CBANK
	.align		4
        /*00f8*/ 	.byte	0x04, 0x0a
        /*00fa*/ 	.short	(.L_43 - .L_42)
	.align		4
.L_42:
        /*00fc*/ 	.word	index@(.nv.constant0._Z22voxel_pool_grad_kerneliiiiiiiPKfPKiS2_S2_Pf)
        /*0100*/ 	.short	0x0380
        /*0102*/ 	.short	0x0048


	//----- nvinfo : EIATTR_SW_WAR
	.align		4
.L_43:
        /*0104*/ 	.byte	0x04, 0x36
        /*0106*/ 	.short	(.L_45 - .L_44)
.L_44:
        /*0108*/ 	.word	0x00000008
.L_45:


//--------------------- .nv.info._Z17voxel_pool_kerneliiiiiiiPKfPKiS2_S2_Pf --------------------------
	.section	.nv.info._Z17voxel_pool_kerneliiiiiiiPKfPKiS2_S2_Pf,"",@"SHT_CUDA_INFO"
	.sectionflags	@""
	.align	4


	//----- nvinfo : EIATTR_CUDA_API_VERSION
	.align		4
        /*0000*/ 	.byte	0x04, 0x37
        /*0002*/ 	.short	(.L_47 - .L_46)
.L_46:
        /*0004*/ 	.word	0x00000082


	//----- nvinfo : EIATTR_KPARAM_INFO
	.align		4
.L_47:
        /*0008*/ 	.byte	0x04, 0x17
        /*000a*/ 	.short	(.L_49 - .L_48)
.L_48:
        /*000c*/ 	.word	0x00000000
        /*0010*/ 	.short	0x000b
        /*0012*/ 	.short	0x0040
        /*0014*/ 	.byte	0x00, 0xf5, 0x21, 0x00


	//----- nvinfo : EIATTR_KPARAM_INFO
	.align		4
.L_49:
        /*0018*/ 	.byte	0x04, 0x17
        /*001a*/ 	.short	(.L_51 - .L_50)
.L_50:
        /*001c*/ 	.word	0x00000000
        /*0020*/ 	.short	0x000a
        /*0022*/ 	.short	0x0038
        /*0024*/ 	.byte	0x00, 0xf5, 0x21, 0x00


	//----- nvinfo : EIATTR_KPARAM_INFO
	.align		4
.L_51:
        /*0028*/ 	.byte	0x04, 0x17
        /*002a*/ 	.short	(.L_53 - .L_52)
.L_52:
        /*002c*/ 	.word	0x00000000
        /*0030*/ 	.short	0x0009
        /*0032*/ 	.short	0x0030
        /*0034*/ 	.byte	0x00, 0xf5, 0x21, 0x00


	//----- nvinfo : EIATTR_KPARAM_INFO
	.align		4
.L_53:
        /*0038*/ 	.byte	0x04, 0x17
        /*003a*/ 	.short	(.L_55 - .L_54)
.L_54:
        /*003c*/ 	.word	0x00000000
        /*0040*/ 	.short	0x0008
        /*0042*/ 	.short	0x0028
        /*0044*/ 	.byte	0x00, 0xf5, 0x21, 0x00


	//----- nvinfo : EIATTR_KPARAM_INFO
	.align		4
.L_55:
        /*0048*/ 	.byte	0x04, 0x17
        /*004a*/ 	.short	(.L_57 - .L_56)
.L_56:
        /*004c*/ 	.word	0x00000000
        /*0050*/ 	.short	0x0007
        /*0052*/ 	.short	0x0020
        /*0054*/ 	.byte	0x00, 0xf5, 0x21, 0x00


	//----- nvinfo : EIATTR_KPARAM_INFO
	.align		4
.L_57:
        /*0058*/ 	.byte	0x04, 0x17
        /*005a*/ 	.short	(.L_59 - .L_58)
.L_58:
        /*005c*/ 	.word	0x00000000
        /*0060*/ 	.short	0x0006
        /*0062*/ 	.short	0x0018
        /*0064*/ 	.byte	0x00, 0xf0, 0x11, 0x00


	//----- nvinfo : EIATTR_KPARAM_INFO
	.align		4
.L_59:
        /*0068*/ 	.byte	0x04, 0x17
        /*006a*/ 	.short	(.L_61 - .L_60)
.L_60:
        /*006c*/ 	.word	0x00000000
        /*0070*/ 	.short	0x0005
        /*0072*/ 	.short	0x0014
        /*0074*/ 	.byte	0x00, 0xf0, 0x11, 0x00


	//----- nvinfo : EIATTR_KPARAM_INFO
	.align		4
.L_61:
        /*0078*/ 	.byte	0x04, 0x17
        /*007a*/ 	.short	(.L_63 - .L_62)
.L_62:
        /*007c*/ 	.word	0x00000000
        /*0080*/ 	.short	0x0004
        /*0082*/ 	.short	0x0010
        /*0084*/ 	.byte	0x00, 0xf0, 0x11, 0x00


	//----- nvinfo : EIATTR_KPARAM_INFO
	.align		4
.L_63:
        /*0088*/ 	.byte	0x04, 0x17
        /*008a*/ 	.short	(.L_65 - .L_64)
.L_64:
        /*008c*/ 	.word	0x00000000
        /*0090*/ 	.short	0x0003
        /*0092*/ 	.short	0x000c
        /*0094*/ 	.byte	0x00, 0xf0, 0x11, 0x00


	//----- nvinfo : EIATTR_KPARAM_INFO
	.align		4
.L_65:
        /*0098*/ 	.byte	0x04, 0x17
        /*009a*/ 	.short	(.L_67 - .L_66)
.L_66:
        /*009c*/ 	.word	0x00000000
        /*00a0*/ 	.short	0x0002
        /*00a2*/ 	.short	0x0008
        /*00a4*/ 	.byte	0x00, 0xf0, 0x11, 0x00


	//----- nvinfo : EIATTR_KPARAM_INFO
	.align		4
.L_67:
        /*00a8*/ 	.byte	0x04, 0x17
        /*00aa*/ 	.short	(.L_69 - .L_68)
.L_68:
        /*00ac*/ 	.word	0x00000000
        /*00b0*/ 	.short	0x0001
        /*00b2*/ 	.short	0x0004
        /*00b4*/ 	.byte	0x00, 0xf0, 0x11, 0x00


	//----- nvinfo : EIATTR_KPARAM_INFO
	.align		4
.L_69:
        /*00b8*/ 	.byte	0x04, 0x17
        /*00ba*/ 	.short	(.L_71 - .L_70)
.L_70:
        /*00bc*/ 	.word	0x00000000
        /*00c0*/ 	.short	0x0000
        /*00c2*/ 	.short	0x0000
        /*00c4*/ 	.byte	0x00, 0xf0, 0x11, 0x00


	//----- nvinfo : EIATTR_SPARSE_MMA_MASK
	.align		4
.L_71:
        /*00c8*/ 	.byte	0x03, 0x50
        /*00ca*/ 	.short	0x0000


	//----- nvinfo : EIATTR_MAXREG_COUNT
	.align		4
        /*00cc*/ 	.byte	0x03, 0x1b
        /*00ce*/ 	.short	0x00ff


	//----- nvinfo : EIATTR_MERCURY_ISA_VERSION
	.align		4
        /*00d0*/ 	.byte	0x03, 0x5f
        /*00d2*/ 	.short	0x0101


	//----- nvinfo : EIATTR_VRC_CTA_INIT_COUNT
	.align		4
        /*00d4*/ 	.byte	0x02, 0x4a
	.zero		1
	.zero		1


	//----- nvinfo : EIATTR_EXIT_INSTR_OFFSETS
	.align		4
        /*00d8*/ 	.byte	0x04, 0x1c
        /*00da*/ 	.short	(.L_73 - .L_72)


	//   ....[0]....
.L_72:
        /*00dc*/ 	.word	0x00000200


	//   ....[1]....
        /*00e0*/ 	.word	0x000015b0


	//----- nvinfo : EIATTR_CRS_STACK_SIZE
	.align		4
.L_73:
        /*00e4*/ 	.byte	0x04, 0x1e
        /*00e6*/ 	.short	(.L_75 - .L_74)
.L_74:
        /*00e8*/ 	.word	0x00000000


	//----- nvinfo : EIATTR_CBANK_PARAM_SIZE
	.align		4
.L_75:
        /*00ec*/ 	.byte	0x03, 0x19
        /*00ee*/ 	.short	0x0048


	//----- nvinfo : EIATTR_PARAM_CBANK
	.align		4
        /*00f0*/ 	.byte	0x04, 0x0a
        /*00f2*/ 	.short	(.L_77 - .L_76)
	.align		4
.L_76:
        /*00f4*/ 	.word	index@(.nv.constant0._Z17voxel_pool_kerneliiiiiiiPKfPKiS2_S2_Pf)
        /*00f8*/ 	.short	0x0380
        /*00fa*/ 	.short	0x0048


	//----- nvinfo : EIATTR_SW_WAR
	.align		4
.L_77:
        /*00fc*/ 	.byte	0x04, 0x36
        /*00fe*/ 	.short	(.L_79 - .L_78)
.L_78:
        /*0100*/ 	.word	0x00000008
.L_79:


//--------------------- .nv.callgraph             --------------------------
	.section	.nv.callgraph,"",@"SHT_CUDA_CALLGRAPH"
	.align	4
	.sectionentsize	8
	.align		4
        /*0000*/ 	.word	0x00000000
	.align		4
        /*0004*/ 	.word	0xffffffff
	.align		4
        /*0008*/ 	.word	0x00000000
	.align		4
        /*000c*/ 	.word	0xfffffffe
	.align		4
        /*0010*/ 	.word	0x00000000
	.align		4
        /*0014*/ 	.word	0xfffffffd
	.align		4
        /*0018*/ 	.word	0x00000000
	.align		4
        /*001c*/ 	.word	0xfffffffc


//--------------------- .text._Z22voxel_pool_grad_kerneliiiiiiiPKfPKiS2_S2_Pf --------------------------
	.section	.text._Z22voxel_pool_grad_kerneliiiiiiiPKfPKiS2_S2_Pf,"ax",@progbits
	.align	128
        .global         _Z22voxel_pool_grad_kerneliiiiiiiPKfPKiS2_S2_Pf
        .type           _Z22voxel_pool_grad_kerneliiiiiiiPKfPKiS2_S2_Pf,@function
        .size           _Z22voxel_pool_grad_kerneliiiiiiiPKfPKiS2_S2_Pf,(.L_x_17 - _Z22voxel_pool_grad_kerneliiiiiiiPKfPKiS2_S2_Pf)
        .other          _Z22voxel_pool_grad_kerneliiiiiiiPKfPKiS2_S2_Pf,@"STO_CUDA_ENTRY STV_DEFAULT"
_Z22voxel_pool_grad_kerneliiiiiiiPKfPKiS2_S2_Pf:
.text._Z22voxel_pool_grad_kerneliiiiiiiPKfPKiS2_S2_Pf:
[----:B------:R-:W-:Y:S08]  /*0000*/  LDC R1, c[0x0][0x37c] ;  /* 0x0000df00ff017b82 */ /* 0x000ff00000000800 */
[----:B------:R-:W0:Y:S01]  /*0010*/  LDC R0, c[0x0][0x394] ;  /* 0x0000e500ff007b82 */ /* 0x000e220000000800 */
[----:B------:R-:W1:Y:S07]  /*0020*/  S2R R4, SR_TID.X ;  /* 0x0000000000047919 */ /* 0x000e6e0000002100 */
[----:B------:R-:W1:Y:S08]  /*0030*/  S2UR UR4, SR_CTAID.X ;  /* 0x00000000000479c3 */ /* 0x000e700000002500 */
[----:B------:R-:W1:Y:S01]  /*0040*/  LDC R5, c[0x0][0x360] ;  /* 0x0000d800ff057b82 */ /* 0x000e620000000800 */
[----:B0-----:R-:W-:-:S02]  /*0050*/  IABS R2, R0 ;  /* 0x0000000000027213 */ /* 0x001fc40000000000 */
[----:B------:R-:W-:Y:S02]  /*0060*/  LOP3.LUT R12, RZ, R0, RZ, 0x33, !PT ;  /* 0x00000000ff0c7212 */ /* 0x000fe400078e33ff */
[----:B------:R-:W0:Y:S01]  /*0070*/  I2F.RP R3, R2 ;  /* 0x0000000200037306 */ /* 0x000e220000209400 */
[----:B-1----:R-:W-:Y:S01]  /*0080*/  IMAD R5, R5, UR4, R4 ;  /* 0x0000000405057c24 */ /* 0x002fe2000f8e0204 */
[----:B------:R-:W1:Y:S06]  /*0090*/  LDCU UR4, c[0x0][0x398] ;  /* 0x00007300ff0477ac */ /* 0x000e6c0008000800 */
[----:B0-----:R-:W0:Y:S01]  /*00a0*/  MUFU.RCP R3, R3 ;  /* 0x0000000300037308 */ /* 0x001e220000001000 */
[----:B------:R-:W-:Y:S01]  /*00b0*/  IABS R13, R5 ;  /* 0x00000005000d7213 */ /* 0x000fe20000000000 */
[----:B0-----:R-:W-:-:S06]  /*00c0*/  VIADD R6, R3, 0xffffffe ;  /* 0x0ffffffe03067836 */ /* 0x001fcc0000000000 */
[----:B------:R0:W2:Y:S02]  /*00d0*/  F2I.FTZ.U32.TRUNC.NTZ R7, R6 ;  /* 0x0000000600077305 */ /* 0x0000a4000021f000 */
[----:B0-----:R-:W-:Y:S02]  /*00e0*/  IMAD.MOV.U32 R6, RZ, RZ, RZ ;  /* 0x000000ffff067224 */ /* 0x001fe400078e00ff */
[----:B--2---:R-:W-:-:S04]  /*00f0*/  IMAD.MOV R9, RZ, RZ, -R7 ;  /* 0x000000ffff097224 */ /* 0x004fc800078e0a07 */
[----:B------:R-:W-:-:S04]  /*0100*/  IMAD R9, R9, R2, RZ ;  /* 0x0000000209097224 */ /* 0x000fc800078e02ff */
[----:B------:R-:W-:-:S06]  /*0110*/  IMAD.HI.U32 R7, R7, R9, R6 ;  /* 0x0000000907077227 */ /* 0x000fcc00078e0006 */
[----:B------:R-:W-:-:S04]  /*0120*/  IMAD.HI.U32 R7, R7, R13, RZ ;  /* 0x0000000d07077227 */ /* 0x000fc800078e00ff */
[----:B------:R-:W-:-:S04]  /*0130*/  IMAD.MOV R3, RZ, RZ, -R7 ;  /* 0x000000ffff037224 */ /* 0x000fc800078e0a07 */
[----:B------:R-:W-:Y:S01]  /*0140*/  IMAD R13, R2, R3, R13 ;  /* 0x00000003020d7224 */ /* 0x000fe200078e020d */
[----:B------:R-:W-:-:S04]  /*0150*/  LOP3.LUT R3, R5, R0, RZ, 0x3c, !PT ;  /* 0x0000000005037212 */ /* 0x000fc800078e3cff */
[----:B------:R-:W-:Y:S02]  /*0160*/  ISETP.GT.U32.AND P2, PT, R2, R13, PT ;  /* 0x0000000d0200720c */ /* 0x000fe40003f44070 */
[----:B------:R-:W-:-:S11]  /*0170*/  ISETP.GE.AND P0, PT, R3, RZ, PT ;  /* 0x000000ff0300720c */ /* 0x000fd60003f06270 */
[----:B------:R-:W-:Y:S02]  /*0180*/  @!P2 IMAD.IADD R13, R13, 0x1, -R2 ;  /* 0x000000010d0da824 */ /* 0x000fe400078e0a02 */
[----:B------:R-:W-:-:S03]  /*0190*/  @!P2 VIADD R7, R7, 0x1 ;  /* 0x000000010707a836 */ /* 0x000fc60000000000 */
[----:B------:R-:W-:-:S13]  /*01a0*/  ISETP.GE.U32.AND P1, PT, R13, R2, PT ;  /* 0x000000020d00720c */ /* 0x000fda0003f26070 */
[----:B------:R-:W-:Y:S01]  /*01b0*/  @P1 VIADD R7, R7, 0x1 ;  /* 0x0000000107071836 */ /* 0x000fe20000000000 */
[----:B------:R-:W-:-:S03]  /*01c0*/  ISETP.NE.AND P1, PT, R0, RZ, PT ;  /* 0x000000ff0000720c */ /* 0x000fc60003f25270 */
[----:B------:R-:W-:-:S05]  /*01d0*/  @!P0 IMAD.MOV R7, RZ, RZ, -R7 ;  /* 0x000000ffff078224 */ /* 0x000fca00078e0a07 */
[----:B------:R-:W-:-:S04]  /*01e0*/  SEL R17, R12, R7, !P1 ;  /* 0x000000070c117207 */ /* 0x000fc80004800000 */
[----:B-1----:R-:W-:-:S13]  /*01f0*/  ISETP.GE.AND P0, PT, R17, UR4, PT ;  /* 0x0000000411007c0c */ /* 0x002fda000bf06270 */
[----:B------:R-:W-:Y:S05]  /*0200*/  @P0 EXIT ;  /* 0x000000000000094d */ /* 0x000fea0003800000 */
[----:B------:R-:W0:Y:S01]  /*0210*/  LDC.64 R6, c[0x0][0x3b0] ;  /* 0x0000ec00ff067b82 */ /* 0x000e220000000a00 */
[----:B------:R-:W1:Y:S01]  /*0220*/  LDCU.64 UR8, c[0x0][0x358] ;  /* 0x00006b00ff0877ac */ /* 0x000e620008000a00 */
[----:B------:R-:W2:Y:S06]  /*0230*/  LDCU.64 UR6, c[0x0][0x388] ;  /* 0x00007100ff0677ac */ /* 0x000eac0008000a00 */
[----:B------:R-:W3:Y:S01]  /*0240*/  LDC.64 R10, c[0x0][0x3a8] ;  /* 0x0000ea00ff0a7b82 */ /* 0x000ee20000000a00 */
[----:B------:R-:W4:Y:S07]  /*0250*/  LDCU UR4, c[0x0][0x384] ;  /* 0x00007080ff0477ac */ /* 0x000f2e0008000800 */
[----:B------:R-:W5:Y:S01]  /*0260*/  LDC.64 R8, c[0x0][0x3b8] ;  /* 0x0000ee00ff087b82 */ /* 0x000f620000000a00 */
[----:B0-----:R-:W-:-:S05]  /*0270*/  IMAD.WIDE R6, R17, 0x4, R6 ;  /* 0x0000000411067825 */ /* 0x001fca00078e0206 */
[----:B-1----:R-:W2:Y:S01]  /*0280*/  LDG.E R3, desc[UR8][R6.64] ;  /* 0x0000000806037981 */ /* 0x002ea2000c1e1900 */
[----:B-----5:R-:W-:-:S05]  /*0290*/  IMAD.WIDE R8, R17, 0x4, R8 ;  /* 0x0000000411087825 */ /* 0x020fca00078e0208 */
[----:B------:R0:W5:Y:S01]  /*02a0*/  LDG.E R4, desc[UR8][R8.64] ;  /* 0x0000000808047981 */ /* 0x000162000c1e1900 */
[----:B--2---:R-:W-:-:S04]  /*02b0*/  IMAD.SHL.U32 R15, R3, 0x4, RZ ;  /* 0x00000004030f7824 */ /* 0x004fc800078e00ff */
[----:B---3--:R-:W-:-:S05]  /*02c0*/  IMAD.WIDE R10, R15, 0x4, R10 ;  /* 0x000000040f0a7825 */ /* 0x008fca00078e020a */
[----:B------:R-:W2:Y:S04]  /*02d0*/  LDG.E R16, desc[UR8][R10.64+0x8] ;  /* 0x000008080a107981 */ /* 0x000ea8000c1e1900 */
[----:B------:R-:W3:Y:S04]  /*02e0*/  LDG.E R15, desc[UR8][R10.64+0x4] ;  /* 0x000004080a0f7981 */ /* 0x000ee8000c1e1900 */
[----:B------:R-:W5:Y:S04]  /*02f0*/  LDG.E R14, desc[UR8][R10.64] ;  /* 0x000000080a0e7981 */ /* 0x000f68000c1e1900 */
[----:B------:R-:W5:Y:S01]  /*0300*/  LDG.E R18, desc[UR8][R10.64+0xc] ;  /* 0x00000c080a127981 */ /* 0x000f62000c1e1900 */
[----:B------:R-:W-:-:S02]  /*0310*/  ISETP.GE.AND P2, PT, R5, RZ, PT ;  /* 0x000000ff0500720c */ /* 0x000fc40003f46270 */
[----:B------:R-:W-:Y:S01]  /*0320*/  ISETP.GT.U32.AND P0, PT, R2, R13, PT ;  /* 0x0000000d0200720c */ /* 0x000fe20003f04070 */
[----:B------:R-:W-:Y:S01]  /*0330*/  IMAD.IADD R2, R13, 0x1, -R2 ;  /* 0x000000010d027824 */ /* 0x000fe200078e0a02 */
[----:B------:R-:W-:-:S04]  /*0340*/  UIMAD UR5, UR6, UR7, URZ ;  /* 0x00000007060572a4 */ /* 0x000fc8000f8e02ff */
[----:B------:R-:W-:Y:S01]  /*0350*/  SEL R13, R2, R13, !P0 ;  /* 0x0000000d020d7207 */ /* 0x000fe20004000000 */
[----:B----4-:R-:W-:-:S04]  /*0360*/  UIMAD UR4, UR4, UR5, URZ ;  /* 0x00000005040472a4 */ /* 0x010fc8000f8e02ff */
[----:B------:R-:W-:-:S05]  /*0370*/  @!P2 IMAD.MOV R13, RZ, RZ, -R13 ;  /* 0x000000ffff0da224 */ /* 0x000fca00078e0a0d */
[----:B------:R-:W-:Y:S01]  /*0380*/  SEL R5, R12, R13, !P1 ;  /* 0x0000000d0c057207 */ /* 0x000fe20004800000 */
[----:B------:R-:W-:-:S04]  /*0390*/  IMAD R7, R0, UR4, RZ ;  /* 0x0000000400077c24 */ /* 0x000fc8000f8e02ff */
[----:B------:R-:W-:-:S05]  /*03a0*/  IMAD R2, R5, UR4, RZ ;  /* 0x0000000405027c24 */ /* 0x000fca000f8e02ff */
[--C-:B------:R-:W-:Y:S01]  /*03b0*/  SHF.R.S32.HI R6, RZ, 0x1f, R2.reuse ;  /* 0x0000001fff067819 */ /* 0x100fe20000011402 */
[----:B--2---:R-:W-:Y:S02]  /*03c0*/  IMAD R16, R16, UR7, RZ ;  /* 0x0000000710107c24 */ /* 0x004fe4000f8e02ff */
[----:B---3--:R-:W-:Y:S01]  /*03d0*/  IMAD R15, R15, UR5, RZ ;  /* 0x000000050f0f7c24 */ /* 0x008fe2000f8e02ff */
[----:B------:R-:W1:Y:S04]  /*03e0*/  LDCU.64 UR4, c[0x0][0x3a0] ;  /* 0x00007400ff0477ac */ /* 0x000e680008000a00 */
[----:B0-----:R-:W-:Y:S02]  /*03f0*/  IADD3 R8, P0, P1, R16, R15, R2 ;  /* 0x0000000f10087210 */ /* 0x001fe4000791e002 */
[----:B------:R-:W-:-:S02]  /*0400*/  SHF.R.S32.HI R15, RZ, 0x1f, R15 ;  /* 0x0000001fff0f7819 */ /* 0x000fc4000001140f */
[----:B------:R-:W-:Y:S01]  /*0410*/  SHF.R.S32.HI R16, RZ, 0x1f, R16 ;  /* 0x0000001fff107819 */ /* 0x000fe20000011410 */
[----:B-----5:R-:W-:-:S03]  /*0420*/  IMAD R7, R14, R7, RZ ;  /* 0x000000070e077224 */ /* 0x020fc600078e02ff */
[----:B------:R-:W-:Y:S02]  /*0430*/  IADD3.X R6, PT, PT, R16, R15, R6, P0, P1 ;  /* 0x0000000f10067210 */ /* 0x000fe400007e2406 */
[----:B------:R-:W-:Y:S02]  /*0440*/  ISETP.GE.AND P0, PT, R4, 0x1, PT ;  /* 0x000000010400780c */ /* 0x000fe40003f06270 */
[--C-:B------:R-:W-:Y:S02]  /*0450*/  IADD3 R8, P1, P2, R7, R8, R18.reuse ;  /* 0x0000000807087210 */ /* 0x100fe40007a3e012 */
[----:B------:R-:W-:Y:S02]  /*0460*/  SHF.R.S32.HI R18, RZ, 0x1f, R18 ;  /* 0x0000001fff127819 */ /* 0x000fe40000011412 */
[----:B------:R-:W-:-:S04]  /*0470*/  SHF.R.S32.HI R7, RZ, 0x1f, R7 ;  /* 0x0000001fff077819 */ /* 0x000fc80000011407 */
[----:B------:R-:W-:Y:S02]  /*0480*/  IADD3.X R7, PT, PT, R7, R6, R18, P1, P2 ;  /* 0x0000000607077210 */ /* 0x000fe40000fe4412 */
[----:B-1----:R-:W-:Y:S01]  /*0490*/  LEA R2, P1, R8, UR4, 0x2 ;  /* 0x0000000408027c11 */ /* 0x002fe2000f8210ff */
[----:B------:R-:W-:-:S03]  /*04a0*/  IMAD R6, R3, R0, RZ ;  /* 0x0000000003067224 */ /* 0x000fc600078e02ff */
[----:B------:R-:W-:Y:S01]  /*04b0*/  LEA.HI.X R3, R8, UR5, R7, 0x2, P1 ;  /* 0x0000000508037c11 */ /* 0x000fe200088f1407 */
[----:B------:R-:W-:Y:S08]  /*04c0*/  @!P0 EXIT ;  /* 0x000000000000894d */ /* 0x000ff00003800000 */
[C---:B------:R-:W-:Y:S01]  /*04d0*/  ISETP.GE.U32.AND P1, PT, R4.reuse, 0x4, PT ;  /* 0x000000040400780c */ /* 0x040fe20003f26070 */
[----:B------:R-:W0:Y:S01]  /*04e0*/  LDCU.64 UR4, c[0x0][0x3c0] ;  /* 0x00007800ff0477ac */ /* 0x000e220008000a00 */
[----:B------:R-:W-:Y:S01]  /*04f0*/  SHF.R.S32.HI R9, RZ, 0x1f, R5 ;  /* 0x0000001fff097819 */ /* 0x000fe20000011405 */
[----:B------:R-:W-:Y:S01]  /*0500*/  BSSY.RECONVERGENT B0, `(.L_x_0) ;  /* 0x000002c000007945 */ /* 0x000fe20003800200 */
[----:B------:R-:W-:Y:S01]  /*0510*/  LOP3.LUT R7, R4, 0x3, RZ, 0xc0, !PT ;  /* 0x0000000304077812 */ /* 0x000fe200078ec0ff */
[----:B------:R-:W-:Y:S01]  /*0520*/  IMAD.MOV.U32 R15, RZ, RZ, RZ ;  /* 0x000000ffff0f7224 */ /* 0x000fe200078e00ff */
[----:B------:R-:W-:Y:S02]  /*0530*/  IADD3 R5, P2, PT, R5, R6, RZ ;  /* 0x0000000605057210 */ /* 0x000fe40007f5e0ff */
[----:B------:R-:W-:Y:S02]  /*0540*/  ISETP.NE.AND P0, PT, R7, RZ, PT ;  /* 0x000000ff0700720c */ /* 0x000fe40003f05270 */
[----:B------:R-:W-:-:S03]  /*0550*/  LEA.HI.X.SX32 R6, R6, R9, 0x1, P2 ;  /* 0x0000000906067211 */ /* 0x000fc600010f0eff */
[----:B------:R-:W-:Y:S08]  /*0560*/  @!P1 BRA `(.L_x_1) ;  /* 0x0000000000949947 */ /* 0x000ff00003800000 */
[----:B------:R1:W5:Y:S01]  /*0570*/  LDG.E R25, desc[UR8][R2.64] ;  /* 0x0000000802197981 */ /* 0x000362000c1e1900 */
[----:B------:R-:W2:Y:S01]  /*0580*/  LDCU UR6, c[0x0][0x394] ;  /* 0x00007280ff0677ac */ /* 0x000ea20008000800 */
[----:B------:R-:W-:Y:S01]  /*0590*/  LOP3.LUT R15, R4, 0x7ffffffc, RZ, 0xc0, !PT ;  /* 0x7ffffffc040f7812 */ /* 0x000fe200078ec0ff */
[C---:B------:R-:W-:Y:S02]  /*05a0*/  IMAD.SHL.U32 R19, R0.reuse, 0x2, RZ ;  /* 0x0000000200137824 */ /* 0x040fe400078e00ff */
[----:B------:R-:W-:Y:S02]  /*05b0*/  IMAD R21, R0, 0x3, RZ ;  /* 0x0000000300157824 */ /* 0x000fe400078e02ff */
[----:B------:R-:W-:Y:S02]  /*05c0*/  IMAD.MOV.U32 R17, RZ, RZ, RZ ;  /* 0x000000ffff117224 */ /* 0x000fe400078e00ff */
[----:B------:R-:W-:Y:S02]  /*05d0*/  IMAD.MOV R4, RZ, RZ, -R15 ;  /* 0x000000ffff047224 */ /* 0x000fe400078e0a0f */
[----:B-12---:R-:W-:-:S07]  /*05e0*/  IMAD.U32 R23, RZ, RZ, UR6 ;  /* 0x00000006ff177e24 */ /* 0x006fce000f8e00ff */
.L_x_2:
[----:B-1----:R-:W-:-:S04]  /*05f0*/  IADD3 R9, P1, PT, R17, R5, RZ ;  /* 0x0000000511097210 */ /* 0x002fc80007f3e0ff */
[----:B------:R-:W-:Y:S02]  /*0600*/  LEA.HI.X.SX32 R10, R17, R6, 0x1, P1 ;  /* 0x00000006110a7211 */ /* 0x000fe400008f0eff */
[----:B0-----:R-:W-:-:S04]  /*0610*/  LEA R8, P1, R9, UR4, 0x2 ;  /* 0x0000000409087c11 */ /* 0x001fc8000f8210ff */
[----:B------:R-:W-:-:S05]  /*0620*/  LEA.HI.X R9, R9, UR5, R10, 0x2, P1 ;  /* 0x0000000509097c11 */ /* 0x000fca00088f140a */
[----:B-----5:R0:W-:Y:S04]  /*0630*/  STG.E desc[UR8][R8.64], R25 ;  /* 0x0000001908007986 */ /* 0x0201e8000c101908 */
[----:B------:R-:W2:Y:S01]  /*0640*/  LDG.E R27, desc[UR8][R2.64] ;  /* 0x00000008021b7981 */ /* 0x000ea2000c1e1900 */
[-C--:B------:R-:W-:Y:S02]  /*0650*/  IADD3 R11, P2, PT, R23, R5.reuse, RZ ;  /* 0x00000005170b7210 */ /* 0x080fe40007f5e0ff */
[----:B------:R-:W-:Y:S02]  /*0660*/  IADD3 R13, P1, PT, R19, R5, RZ ;  /* 0x00000005130d7210 */ /* 0x000fe40007f3e0ff */
[----:B------:R-:W-:Y:S02]  /*0670*/  LEA.HI.X.SX32 R16, R23, R6, 0x1, P2 ;  /* 0x0000000617107211 */ /* 0x000fe400010f0eff */
[----:B------:R-:W-:-:S02]  /*0680*/  LEA R10, P2, R11, UR4, 0x2 ;  /* 0x000000040b0a7c11 */ /* 0x000fc4000f8410ff */
[----:B------:R-:W-:Y:S02]  /*0690*/  LEA.HI.X.SX32 R14, R19, R6, 0x1, P1 ;  /* 0x00000006130e7211 */ /* 0x000fe400008f0eff */
[----:B------:R-:W-:Y:S02]  /*06a0*/  LEA R12, P1, R13, UR4, 0x2 ;  /* 0x000000040d0c7c11 */ /* 0x000fe4000f8210ff */
[----:B------:R-:W-:Y:S02]  /*06b0*/  LEA.HI.X R11, R11, UR5, R16, 0x2, P2 ;  /* 0x000000050b0b7c11 */ /* 0x000fe400090f1410 */
[----:B------:R-:W-:-:S03]  /*06c0*/  LEA.HI.X R13, R13, UR5, R14, 0x2, P1 ;  /* 0x000000050d0d7c11 */ /* 0x000fc600088f140e */
[----:B--2---:R1:W-:Y:S04]  /*06d0*/  STG.E desc[UR8][R10.64], R27 ;  /* 0x0000001b0a007986 */ /* 0x0043e8000c101908 */
[----:B------:R1:W-:Y:S04]  /*06e0*/  STG.E desc[UR8][R12.64], R27 ;  /* 0x0000001b0c007986 */ /* 0x0003e8000c101908 */
[----:B0-----:R-:W2:Y:S01]  /*06f0*/  LDG.E R25, desc[UR8][R2.64] ;  /* 0x0000000802197981 */ /* 0x001ea2000c1e1900 */
[----:B------:R-:W-:Y:S01]  /*0700*/  IADD3 R9, P1, PT, R21, R5, RZ ;  /* 0x0000000515097210 */ /* 0x000fe20007f3e0ff */
[----:B------:R-:W-:-:S02]  /*0710*/  VIADD R4, R4, 0x4 ;  /* 0x0000000404047836 */ /* 0x000fc40000000000 */
[C---:B------:R-:W-:Y:S01]  /*0720*/  IMAD R23, R0.reuse, 0x4, R23 ;  /* 0x0000000400177824 */ /* 0x040fe200078e0217 */
[----:B------:R-:W-:Y:S01]  /*0730*/  LEA.HI.X.SX32 R14, R21, R6, 0x1, P1 ;  /* 0x00000006150e7211 */ /* 0x000fe200008f0eff */
[C---:B------:R-:W-:Y:S01]  /*0740*/  IMAD R19, R0.reuse, 0x4, R19 ;  /* 0x0000000400137824 */ /* 0x040fe200078e0213 */
[C---:B------:R-:W-:Y:S01]  /*0750*/  LEA R8, P1, R9.reuse, UR4, 0x2 ;  /* 0x0000000409087c11 */ /* 0x040fe2000f8210ff */
[C---:B------:R-:W-:Y:S02]  /*0760*/  IMAD R17, R0.reuse, 0x4, R17 ;  /* 0x0000000400117824 */ /* 0x040fe400078e0211 */
[----:B------:R-:W-:Y:S01]  /*0770*/  IMAD R21, R0, 0x4, R21 ;  /* 0x0000000400157824 */ /* 0x000fe200078e0215 */
[----:B------:R-:W-:Y:S02]  /*0780*/  LEA.HI.X R9, R9, UR5, R14, 0x2, P1 ;  /* 0x0000000509097c11 */ /* 0x000fe400088f140e */
[----:B------:R-:W-:-:S03]  /*0790*/  ISETP.NE.AND P1, PT, R4, RZ, PT ;  /* 0x000000ff0400720c */ /* 0x000fc60003f25270 */
[----:B--2---:R1:W-:Y:S10]  /*07a0*/  STG.E desc[UR8][R8.64], R25 ;  /* 0x0000001908007986 */ /* 0x0043f4000c101908 */
[----:B------:R-:W-:Y:S05]  /*07b0*/  @P1 BRA `(.L_x_2) ;  /* 0xfffffffc008c1947 */ /* 0x000fea000383ffff */
.L_x_1:
[----:B0-----:R-:W-:Y:S05]  /*07c0*/  BSYNC.RECONVERGENT B0 ;  /* 0x0000000000007941 */ /* 0x001fea0003800200 */
.L_x_0:
[----:B------:R-:W-:Y:S05]  /*07d0*/  @!P0 EXIT ;  /* 0x000000000000894d */ /* 0x000fea0003800000 */
[----:B-1----:R0:W5:Y:S01]  /*07e0*/  LDG.E R9, desc[UR8][R2.64] ;  /* 0x0000000802097981 */ /* 0x002162000c1e1900 */
[----:B------:R-:W-:Y:S01]  /*07f0*/  IMAD R15, R15, R0, RZ ;  /* 0x000000000f0f7224 */ /* 0x000fe200078e02ff */
[----:B------:R-:W1:Y:S01]  /*0800*/  LDCU.64 UR4, c[0x0][0x3c0] ;  /* 0x00007800ff0477ac */ /* 0x000e620008000a00 */
[----:B------:R-:W-:-:S07]  /*0810*/  IMAD.MOV R7, RZ, RZ, -R7 ;  /* 0x000000ffff077224 */ /* 0x000fce00078e0a07 */
.L_x_3:
[----:B0-2---:R-:W-:Y:S01]  /*0820*/  IADD3 R3, P0, PT, R15, R5, RZ ;  /* 0x000000050f037210 */ /* 0x005fe20007f1e0ff */
[----:B------:R-:W-:-:S03]  /*0830*/  VIADD R7, R7, 0x1 ;  /* 0x0000000107077836 */ /* 0x000fc60000000000 */
[C---:B------:R-:W-:Y:S01]  /*0840*/  LEA.HI.X.SX32 R4, R15.reuse, R6, 0x1, P0 ;  /* 0x000000060f047211 */ /* 0x040fe200000f0eff */
[----:B------:R-:W-:Y:S01]  /*0850*/  IMAD.IADD R15, R15, 0x1, R0 ;  /* 0x000000010f0f7824 */ /* 0x000fe200078e0200 */
[----:B-1----:R-:W-:-:S04]  /*0860*/  LEA R2, P0, R3, UR4, 0x2 ;  /* 0x0000000403027c11 */ /* 0x002fc8000f8010ff */
[----:B------:R-:W-:Y:S02]  /*0870*/  LEA.HI.X R3, R3, UR5, R4, 0x2, P0 ;  /* 0x0000000503037c11 */ /* 0x000fe400080f1404 */
[----:B------:R-:W-:-:S03]  /*0880*/  ISETP.NE.AND P0, PT, R7, RZ, PT ;  /* 0x000000ff0700720c */ /* 0x000fc60003f05270 */
[----:B-----5:R2:W-:Y:S10]  /*0890*/  STG.E desc[UR8][R2.64], R9 ;  /* 0x0000000902007986 */ /* 0x0205f4000c101908 */
[----:B------:R-:W-:Y:S05]  /*08a0*/  @P0 BRA `(.L_x_3) ;  /* 0xfffffffc00dc0947 */ /* 0x000fea000383ffff */
[----:B------:R-:W-:Y:S05]  /*08b0*/  EXIT ;  /* 0x000000000000794d */ /* 0x000fea0003800000 */
.L_x_4:
[----:B------:R-:W-:-:S00]  /*08c0*/  BRA `(.L_x_4) ;  /* 0xfffffffc00fc7947 */ /* 0x000fc0000383ffff */
[----:B------:R-:W-:-:S00]  /*08d0*/  NOP ;  /* 0x0000000000007918 */ /* 0x000fc00000000000 */
        /* <DEDUP_REMOVED lines=10> */
.L_x_17:


//--------------------- .text._Z17voxel_pool_kerneliiiiiiiPKfPKiS2_S2_Pf --------------------------
	.section	.text._Z17voxel_pool_kerneliiiiiiiPKfPKiS2_S2_Pf,"ax",@progbits
	.align	128
        .global         _Z17voxel_pool_kerneliiiiiiiPKfPKiS2_S2_Pf
        .type           _Z17voxel_pool_kerneliiiiiiiPKfPKiS2_S2_Pf,@function
        .size           _Z17voxel_pool_kerneliiiiiiiPKfPKiS2_S2_Pf,(.L_x_18 - _Z17voxel_pool_kerneliiiiiiiPKfPKiS2_S2_Pf)
        .other          _Z17voxel_pool_kerneliiiiiiiPKfPKiS2_S2_Pf,@"STO_CUDA_ENTRY STV_DEFAULT"
_Z17voxel_pool_kerneliiiiiiiPKfPKiS2_S2_Pf:
.text._Z17voxel_pool_kerneliiiiiiiPKfPKiS2_S2_Pf:
        /* <DEDUP_REMOVED lines=39> */
[----:B0-----:R-:W-:-:S06]  /*0270*/  IMAD.WIDE R4, R17, 0x4, R4 ;  /* 0x0000000411047825 */ /* 0x001fcc00078e0204 */
        /* <DEDUP_REMOVED lines=11> */
[----:B------:R-:W-:-:S05]  /*0330*/  IMAD.IADD R3, R6, 0x1, -R3 ;  /* 0x0000000106037824 */ /* 0x000fca00078e0a03 */
[----:B------:R-:W-:Y:S01]  /*0340*/  SEL R3, R3, R6, !P1 ;  /* 0x0000000603037207 */ /* 0x000fe20004800000 */
[----:B------:R-:W-:-:S04]  /*0350*/  UIMAD UR5, UR6, UR7, URZ ;  /* 0x00000007060572a4 */ /* 0x000fc8000f8e02ff */
[----:B------:R-:W-:Y:S01]  /*0360*/  @!P2 IMAD.MOV R3, RZ, RZ, -R3 ;  /* 0x000000ffff03a224 */ /* 0x000fe200078e0a03 */
[----:B----4-:R-:W-:-:S04]  /*0370*/  UIMAD UR4, UR4, UR5, URZ ;  /* 0x00000005040472a4 */ /* 0x010fc8000f8e02ff */
[----:B------:R-:W-:-:S05]  /*0380*/  SEL R3, R12, R3, !P0 ;  /* 0x000000030c037207 */ /* 0x000fca0004000000 */
[----:B------:R-:W-:Y:S02]  /*0390*/  IMAD R6, R3, UR4, RZ ;  /* 0x0000000403067c24 */ /* 0x000fe4000f8e02ff */
[----:B------:R-:W-:-:S03]  /*03a0*/  IMAD R4, R0, UR4, RZ ;  /* 0x0000000400047c24 */ /* 0x000fc6000f8e02ff */
[--C-:B0-----:R-:W-:Y:S01]  /*03b0*/  SHF.R.S32.HI R8, RZ, 0x1f, R6.reuse ;  /* 0x0000001fff087819 */ /* 0x101fe20000011406 */
[----:B------:R-:W-:Y:S01]  /*03c0*/  BSSY.RECONVERGENT B0, `(.L_x_5) ;  /* 0x000011d000007945 */ /* 0x000fe20003800200 */
[----:B------:R-:W-:Y:S02]  /*03d0*/  IMAD.MOV.U32 R23, RZ, RZ, RZ ;  /* 0x000000ffff177224 */ /* 0x000fe400078e00ff */
[----:B--2---:R-:W-:Y:S01]  /*03e0*/  IMAD R15, R15, UR7, RZ ;  /* 0x000000070f0f7c24 */ /* 0x004fe2000f8e02ff */
[----:B------:R-:W0:Y:S01]  /*03f0*/  LDCU.64 UR6, c[0x0][0x3c0] ;  /* 0x00007800ff0677ac */ /* 0x000e220008000a00 */
[----:B---3--:R-:W-:Y:S01]  /*0400*/  IMAD R7, R14, UR5, RZ ;  /* 0x000000050e077c24 */ /* 0x008fe2000f8e02ff */
[----:B------:R-:W1:Y:S04]  /*0410*/  LDCU.64 UR4, c[0x0][0x3a0] ;  /* 0x00007400ff0477ac */ /* 0x000e680008000a00 */
[----:B------:R-:W-:-:S02]  /*0420*/  IADD3 R6, P0, P1, R15, R7, R6 ;  /* 0x000000070f067210 */ /* 0x000fc4000791e006 */
[----:B------:R-:W-:Y:S02]  /*0430*/  SHF.R.S32.HI R7, RZ, 0x1f, R7 ;  /* 0x0000001fff077819 */ /* 0x000fe40000011407 */
[----:B------:R-:W-:Y:S01]  /*0440*/  SHF.R.S32.HI R15, RZ, 0x1f, R15 ;  /* 0x0000001fff0f7819 */ /* 0x000fe2000001140f */
[----:B-----5:R-:W-:-:S03]  /*0450*/  IMAD R13, R13, R4, RZ ;  /* 0x000000040d0d7224 */ /* 0x020fc600078e02ff */
[----:B------:R-:W-:Y:S02]  /*0460*/  IADD3.X R7, PT, PT, R15, R7, R8, P0, P1 ;  /* 0x000000070f077210 */ /* 0x000fe400007e2408 */
[----:B------:R-:W-:Y:S02]  /*0470*/  ISETP.GE.AND P0, PT, R2, 0x1, PT ;  /* 0x000000010200780c */ /* 0x000fe40003f06270 */
[--C-:B------:R-:W-:Y:S02]  /*0480*/  IADD3 R6, P2, P3, R13, R6, R16.reuse ;  /* 0x000000060d067210 */ /* 0x100fe40007b5e010 */
[----:B------:R-:W-:Y:S02]  /*0490*/  SHF.R.S32.HI R16, RZ, 0x1f, R16 ;  /* 0x0000001fff107819 */ /* 0x000fe40000011410 */
[----:B------:R-:W-:Y:S01]  /*04a0*/  SHF.R.S32.HI R13, RZ, 0x1f, R13 ;  /* 0x0000001fff0d7819 */ /* 0x000fe2000001140d */
[----:B------:R-:W-:Y:S01]  /*04b0*/  IMAD R4, R5, R0, RZ ;  /* 0x0000000005047224 */ /* 0x000fe200078e02ff */
[----:B0-----:R-:W-:-:S02]  /*04c0*/  LEA R20, P4, R6, UR6, 0x2 ;  /* 0x0000000606147c11 */ /* 0x001fc4000f8810ff */
[----:B------:R-:W-:Y:S02]  /*04d0*/  IADD3.X R13, PT, PT, R13, R7, R16, P2, P3 ;  /* 0x000000070d0d7210 */ /* 0x000fe400017e6410 */
[----:B------:R-:W-:Y:S02]  /*04e0*/  SHF.R.S32.HI R5, RZ, 0x1f, R3 ;  /* 0x0000001fff057819 */ /* 0x000fe40000011403 */
[----:B------:R-:W-:Y:S02]  /*04f0*/  IADD3 R3, P1, PT, R3, R4, RZ ;  /* 0x0000000403037210 */ /* 0x000fe40007f3e0ff */
[----:B------:R-:W-:Y:S02]  /*0500*/  LEA.HI.X R21, R6, UR7, R13, 0x2, P4 ;  /* 0x0000000706157c11 */ /* 0x000fe4000a0f140d */
[----:B------:R-:W-:Y:S01]  /*0510*/  LEA.HI.X.SX32 R4, R4, R5, 0x1, P1 ;  /* 0x0000000504047211 */ /* 0x000fe200008f0eff */
[----:B-1----:R-:W-:Y:S08]  /*0520*/  @!P0 BRA `(.L_x_6) ;  /* 0x0000001000188947 */ /* 0x002ff00003800000 */
[----:B------:R-:W-:Y:S01]  /*0530*/  ISETP.GE.U32.AND P0, PT, R2, 0x10, PT ;  /* 0x000000100200780c */ /* 0x000fe20003f06070 */
[----:B------:R-:W-:Y:S01]  /*0540*/  BSSY.RECONVERGENT B1, `(.L_x_7) ;  /* 0x000008e000017945 */ /* 0x000fe20003800200 */
[----:B------:R-:W-:Y:S02]  /*0550*/  IMAD.MOV.U32 R23, RZ, RZ, RZ ;  /* 0x000000ffff177224 */ /* 0x000fe400078e00ff */
[----:B------:R-:W-:-:S09]  /*0560*/  IMAD.MOV.U32 R5, RZ, RZ, RZ ;  /* 0x000000ffff057224 */ /* 0x000fd200078e00ff */
[----:B------:R-:W-:Y:S05]  /*0570*/  @!P0 BRA `(.L_x_8) ;  /* 0x0000000800288947 */ /* 0x000fea0003800000 */
[----:B------:R-:W0:Y:S01]  /*0580*/  LDCU UR6, c[0x0][0x394] ;  /* 0x00007280ff0677ac */ /* 0x000e220008000800 */
[----:B------:R-:W-:Y:S01]  /*0590*/  LOP3.LUT R28, R2, 0x7ffffff0, RZ, 0xc0, !PT ;  /* 0x7ffffff0021c7812 */ /* 0x000fe200078ec0ff */
[----:B------:R-:W-:Y:S01]  /*05a0*/  BSSY.RECONVERGENT B2, `(.L_x_9) ;  /* 0x0000086000027945 */ /* 0x000fe20003800200 */
[C---:B------:R-:W-:Y:S02]  /*05b0*/  IMAD.SHL.U32 R16, R0.reuse, 0x2, RZ ;  /* 0x0000000200107824 */ /* 0x040fe400078e00ff */
[C---:B------:R-:W-:Y:S02]  /*05c0*/  IMAD R7, R0.reuse, 0x3, RZ ;  /* 0x0000000300077824 */ /* 0x040fe400078e02ff */
[C---:B------:R-:W-:Y:S02]  /*05d0*/  IMAD.SHL.U32 R9, R0.reuse, 0x4, RZ ;  /* 0x0000000400097824 */ /* 0x040fe400078e00ff */
[C---:B------:R-:W-:Y:S02]  /*05e0*/  IMAD R11, R0.reuse, 0x5, RZ ;  /* 0x00000005000b7824 */ /* 0x040fe400078e02ff */
[----:B------:R-:W-:-:S02]  /*05f0*/  IMAD R13, R0, 0x6, RZ ;  /* 0x00000006000d7824 */ /* 0x000fc400078e02ff */
[C---:B------:R-:W-:Y:S02]  /*0600*/  IMAD R15, R0.reuse, 0x7, RZ ;  /* 0x00000007000f7824 */ /* 0x040fe400078e02ff */
[C---:B------:R-:W-:Y:S02]  /*0610*/  IMAD.SHL.U32 R17, R0.reuse, 0x8, RZ ;  /* 0x0000000800117824 */ /* 0x040fe400078e00ff */
[C---:B------:R-:W-:Y:S02]  /*0620*/  IMAD R19, R0.reuse, 0x9, RZ ;  /* 0x0000000900137824 */ /* 0x040fe400078e02ff */
[C---:B------:R-:W-:Y:S02]  /*0630*/  IMAD R29, R0.reuse, 0xa, RZ ;  /* 0x0000000a001d7824 */ /* 0x040fe400078e02ff */
[C---:B------:R-:W-:Y:S02]  /*0640*/  IMAD R6, R0.reuse, 0xb, RZ ;  /* 0x0000000b00067824 */ /* 0x040fe400078e02ff */
[----:B------:R-:W-:-:S02]  /*0650*/  IMAD R8, R0, 0xc, RZ ;  /* 0x0000000c00087824 */ /* 0x000fc400078e02ff */
[C---:B------:R-:W-:Y:S02]  /*0660*/  IMAD R10, R0.reuse, 0xd, RZ ;  /* 0x0000000d000a7824 */ /* 0x040fe400078e02ff */
[C---:B------:R-:W-:Y:S02]  /*0670*/  IMAD R12, R0.reuse, 0xe, RZ ;  /* 0x0000000e000c7824 */ /* 0x040fe400078e02ff */
[----:B------:R-:W-:Y:S02]  /*0680*/  IMAD R14, R0, 0xf, RZ ;  /* 0x0000000f000e7824 */ /* 0x000fe400078e02ff */
[----:B------:R-:W-:Y:S02]  /*0690*/  IMAD.MOV.U32 R23, RZ, RZ, RZ ;  /* 0x000000ffff177224 */ /* 0x000fe400078e00ff */
[----:B------:R-:W-:Y:S02]  /*06a0*/  IMAD.MOV.U32 R5, RZ, RZ, RZ ;  /* 0x000000ffff057224 */ /* 0x000fe400078e00ff */
[----:B------:R-:W-:-:S02]  /*06b0*/  IMAD.MOV R28, RZ, RZ, -R28 ;  /* 0x000000ffff1c7224 */ /* 0x000fc400078e0a1c */
[----:B0-----:R-:W-:-:S07]  /*06c0*/  IMAD.U32 R18, RZ, RZ, UR6 ;  /* 0x00000006ff127e24 */ /* 0x001fce000f8e00ff */
.L_x_10:
[----:B------:R-:W-:-:S04]  /*06d0*/  IADD3 R22, P0, PT, R5, R3, RZ ;  /* 0x0000000305167210 */ /* 0x000fc80007f1e0ff */
[----:B------:R-:W-:Y:S02]  /*06e0*/  LEA.HI.X.SX32 R25, R5, R4, 0x1, P0 ;  /* 0x0000000405197211 */ /* 0x000fe400000f0eff */
[----:B------:R-:W-:-:S04]  /*06f0*/  LEA R26, P0, R22, UR4, 0x2 ;  /* 0x00000004161a7c11 */ /* 0x000fc8000f8010ff */
[----:B------:R-:W-:-:S05]  /*0700*/  LEA.HI.X R27, R22, UR5, R25, 0x2, P0 ;  /* 0x00000005161b7c11 */ /* 0x000fca00080f1419 */
[----:B------:R-:W2:Y:S02]  /*0710*/  LDG.E R26, desc[UR8][R26.64] ;  /* 0x000000081a1a7981 */ /* 0x000ea4000c1e1900 */
[----:B--2---:R-:W-:Y:S01]  /*0720*/  FADD R24, R26, R23 ;  /* 0x000000171a187221 */ /* 0x004fe20000000000 */
[----:B------:R-:W-:-:S04]  /*0730*/  IADD3 R23, P0, PT, R18, R3, RZ ;  /* 0x0000000312177210 */ /* 0x000fc80007f1e0ff */
[----:B------:R-:W-:Y:S02]  /*0740*/  LEA.HI.X.SX32 R25, R18, R4, 0x1, P0 ;  /* 0x0000000412197211 */ /* 0x000fe400000f0eff */
[----:B------:R-:W-:-:S04]  /*0750*/  LEA R22, P0, R23, UR4, 0x2 ;  /* 0x0000000417167c11 */ /* 0x000fc8000f8010ff */
[----:B------:R-:W-:-:S06]  /*0760*/  LEA.HI.X R23, R23, UR5, R25, 0x2, P0 ;  /* 0x0000000517177c11 */ /* 0x000fcc00080f1419 */
[----:B------:R0:W2:Y:S01]  /*0770*/  LDG.E R23, desc[UR8][R22.64] ;  /* 0x0000000816177981 */ /* 0x0000a2000c1e1900 */
[----:B------:R-:W-:-:S04]  /*0780*/  IADD3 R25, P0, PT, R16, R3, RZ ;  /* 0x0000000310197210 */ /* 0x000fc80007f1e0ff */
[----:B0-----:R-:W-:Y:S01]  /*0790*/  LEA.HI.X.SX32 R22, R16, R4, 0x1, P0 ;  /* 0x0000000410167211 */ /* 0x001fe200000f0eff */
[----:B--2---:R-:W-:Y:S01]  /*07a0*/  FADD R23, R24, R23 ;  /* 0x0000001718177221 */ /* 0x004fe20000000000 */
[----:B------:R-:W-:-:S04]  /*07b0*/  LEA R24, P0, R25, UR4, 0x2 ;  /* 0x0000000419187c11 */ /* 0x000fc8000f8010ff */
[----:B------:R-:W-:Y:S02]  /*07c0*/  LEA.HI.X R25, R25, UR5, R22, 0x2, P0 ;  /* 0x0000000519197c11 */ /* 0x000fe400080f1416 */
[----:B------:R-:W-:-:S03]  /*07d0*/  IADD3 R27, P0, PT, R7, R3, RZ ;  /* 0x00000003071b7210 */ /* 0x000fc60007f1e0ff */
[----:B------:R-:W2:Y:S01]  /*07e0*/  LDG.E R24, desc[UR8][R24.64] ;  /* 0x0000000818187981 */ /* 0x000ea2000c1e1900 */
[----:B------:R-:W-:Y:S02]  /*07f0*/  LEA.HI.X.SX32 R22, R7, R4, 0x1, P0 ;  /* 0x0000000407167211 */ /* 0x000fe400000f0eff */
[----:B------:R-:W-:-:S04]  /*0800*/  LEA R26, P0, R27, UR4, 0x2 ;  /* 0x000000041b1a7c11 */ /* 0x000fc8000f8010ff */
[----:B------:R-:W-:-:S05]  /*0810*/  LEA.HI.X R27, R27, UR5, R22, 0x2, P0 ;  /* 0x000000051b1b7c11 */ /* 0x000fca00080f1416 */
[----:B------:R-:W3:Y:S01]  /*0820*/  LDG.E R26, desc[UR8][R26.64] ;  /* 0x000000081a1a7981 */ /* 0x000ee2000c1e1900 */
[----:B--2---:R-:W-:-:S04]  /*0830*/  FADD R23, R23, R24 ;  /* 0x0000001817177221 */ /* 0x004fc80000000000 */
[----:B---3--:R-:W-:Y:S01]  /*0840*/  FADD R26, R23, R26 ;  /* 0x0000001a171a7221 */ /* 0x008fe20000000000 */
[----:B------:R-:W-:-:S04]  /*0850*/  IADD3 R23, P0, PT, R9, R3, RZ ;  /* 0x0000000309177210 */ /* 0x000fc80007f1e0ff */
[----:B------:R-:W-:Y:S02]  /*0860*/  LEA.HI.X.SX32 R24, R9, R4, 0x1, P0 ;  /* 0x0000000409187211 */ /* 0x000fe400000f0eff */
[----:B------:R-:W-:-:S04]  /*0870*/  LEA R22, P0, R23, UR4, 0x2 ;  /* 0x0000000417167c11 */ /* 0x000fc8000f8010ff */
[----:B------:R-:W-:-:S06]  /*0880*/  LEA.HI.X R23, R23, UR5, R24, 0x2, P0 ;  /* 0x0000000517177c11 */ /* 0x000fcc00080f1418 */
[----:B------:R0:W2:Y:S01]  /*0890*/  LDG.E R23, desc[UR8][R22.64] ;  /* 0x0000000816177981 */ /* 0x0000a2000c1e1900 */
[----:B------:R-:W-:-:S04]  /*08a0*/  IADD3 R25, P0, PT, R11, R3, RZ ;  /* 0x000000030b197210 */ /* 0x000fc80007f1e0ff */
[----:B0-----:R-:W-:Y:S02]  /*08b0*/  LEA.HI.X.SX32 R22, R11, R4, 0x1, P0 ;  /* 0x000000040b167211 */ /* 0x001fe400000f0eff */
[----:B------:R-:W-:-:S04]  /*08c0*/  LEA R24, P0, R25, UR4, 0x2 ;  /* 0x0000000419187c11 */ /* 0x000fc8000f8010ff */
[----:B------:R-:W-:Y:S02]  /*08d0*/  LEA.HI.X R25, R25, UR5, R22, 0x2, P0 ;  /* 0x0000000519197c11 */ /* 0x000fe400080f1416 */
[----:B------:R-:W-:-:S03]  /*08e0*/  IADD3 R27, P0, PT, R13, R3, RZ ;  /* 0x000000030d1b7210 */ /* 0x000fc60007f1e0ff */
[----:B------:R-:W3:Y:S01]  /*08f0*/  LDG.E R24, desc[UR8][R24.64] ;  /* 0x0000000818187981 */ /* 0x000ee2000c1e1900 */
[----:B------:R-:W-:Y:S01]  /*0900*/  LEA.HI.X.SX32 R22, R13, R4, 0x1, P0 ;  /* 0x000000040d167211 */ /* 0x000fe200000f0eff */
[----:B--2---:R-:W-:Y:S01]  /*0910*/  FADD R23, R26, R23 ;  /* 0x000000171a177221 */ /* 0x004fe20000000000 */
[----:B------:R-:W-:-:S04]  /*0920*/  LEA R26, P0, R27, UR4, 0x2 ;  /* 0x000000041b1a7c11 */ /* 0x000fc8000f8010ff */
[----:B------:R-:W-:-:S05]  /*0930*/  LEA.HI.X R27, R27, UR5, R22, 0x2, P0 ;  /* 0x000000051b1b7c11 */ /* 0x000fca00080f1416 */
[----:B------:R-:W2:Y:S01]  /*0940*/  LDG.E R26, desc[UR8][R26.64] ;  /* 0x000000081a1a7981 */ /* 0x000ea2000c1e1900 */
[----:B---3--:R-:W-:-:S04]  /*0950*/  FADD R23, R23, R24 ;  /* 0x0000001817177221 */ /* 0x008fc80000000000 */
[----:B--2---:R-:W-:Y:S01]  /*0960*/  FADD R26, R23, R26 ;  /* 0x0000001a171a7221 */ /* 0x004fe20000000000 */
        /* <DEDUP_REMOVED lines=52> */
[----:B------:R-:W-:-:S05]  /*0cb0*/  VIADD R28, R28, 0x10 ;  /* 0x000000101c1c7836 */ /* 0x000fca0000000000 */
[----:B------:R-:W-:Y:S01]  /*0cc0*/  ISETP.NE.AND P0, PT, R28, RZ, PT ;  /* 0x000000ff1c00720c */ /* 0x000fe20003f05270 */
[C---:B------:R-:W-:Y:S02]  /*0cd0*/  IMAD R5, R0.reuse, 0x10, R5 ;  /* 0x0000001000057824 */ /* 0x040fe400078e0205 */
[----:B---3--:R-:W-:Y:S01]  /*0ce0*/  FADD R23, R23, R24 ;  /* 0x0000001817177221 */ /* 0x008fe20000000000 */
[C---:B------:R-:W-:Y:S02]  /*0cf0*/  IMAD R18, R0.reuse, 0x10, R18 ;  /* 0x0000001000127824 */ /* 0x040fe400078e0212 */
[C---:B------:R-:W-:Y:S02]  /*0d00*/  IMAD R16, R0.reuse, 0x10, R16 ;  /* 0x0000001000107824 */ /* 0x040fe400078e0210 */
[C---:B------:R-:W-:Y:S02]  /*0d10*/  IMAD R7, R0.reuse, 0x10, R7 ;  /* 0x0000001000077824 */ /* 0x040fe400078e0207 */
[----:B------:R-:W-:-:S02]  /*0d20*/  IMAD R9, R0, 0x10, R9 ;  /* 0x0000001000097824 */ /* 0x000fc400078e0209 */
[C---:B------:R-:W-:Y:S02]  /*0d30*/  IMAD R11, R0.reuse, 0x10, R11 ;  /* 0x00000010000b7824 */ /* 0x040fe400078e020b */
[C---:B------:R-:W-:Y:S02]  /*0d40*/  IMAD R13, R0.reuse, 0x10, R13 ;  /* 0x00000010000d7824 */ /* 0x040fe400078e020d */
        /* <DEDUP_REMOVED lines=8> */
[----:B------:R-:W-:Y:S02]  /*0dd0*/  IMAD R14, R0, 0x10, R14 ;  /* 0x00000010000e7824 */ /* 0x000fe400078e020e */
[----:B--2---:R-:W-:Y:S01]  /*0de0*/  FADD R23, R23, R26 ;  /* 0x0000001a17177221 */ /* 0x004fe20000000000 */
[----:B------:R-:W-:Y:S06]  /*0df0*/  @P0 BRA `(.L_x_10) ;  /* 0xfffffff800340947 */ /* 0x000fec000383ffff */
[----:B------:R-:W-:Y:S05]  /*0e00*/  BSYNC.RECONVERGENT B2 ;  /* 0x0000000000027941 */ /* 0x000fea0003800200 */
.L_x_9:
[----:B------:R-:W-:-:S07]  /*0e10*/  LOP3.LUT R5, R2, 0x7ffffff0, RZ, 0xc0, !PT ;  /* 0x7ffffff002057812 */ /* 0x000fce00078ec0ff */
.L_x_8:
[----:B------:R-:W-:Y:S05]  /*0e20*/  BSYNC.RECONVERGENT B1 ;  /* 0x0000000000017941 */ /* 0x000fea0003800200 */
.L_x_7:
[----:B------:R-:W-:-:S04]  /*0e30*/  LOP3.LUT R6, R2, 0xf, RZ, 0xc0, !PT ;  /* 0x0000000f02067812 */ /* 0x000fc800078ec0ff */
[----:B------:R-:W-:-:S13]  /*0e40*/  ISETP.NE.AND P0, PT, R6, RZ, PT ;  /* 0x000000ff0600720c */ /* 0x000fda0003f05270 */
[----:B------:R-:W-:Y:S05]  /*0e50*/  @!P0 BRA `(.L_x_6) ;  /* 0x0000000400cc8947 */ /* 0x000fea0003800000 */
[----:B------:R-:W-:Y:S01]  /*0e60*/  ISETP.GE.U32.AND P1, PT, R6, 0x8, PT ;  /* 0x000000080600780c */ /* 0x000fe20003f26070 */
[----:B------:R-:W-:Y:S01]  /*0e70*/  BSSY.RECONVERGENT B1, `(.L_x_11) ;  /* 0x000003e000017945 */ /* 0x000fe20003800200 */
[----:B------:R-:W-:-:S04]  /*0e80*/  LOP3.LUT R19, R2, 0x7, RZ, 0xc0, !PT ;  /* 0x0000000702137812 */ /* 0x000fc800078ec0ff */
[----:B------:R-:W-:-:S07]  /*0e90*/  ISETP.NE.AND P0, PT, R19, RZ, PT ;  /* 0x000000ff1300720c */ /* 0x000fce0003f05270 */
[----:B------:R-:W-:Y:S06]  /*0ea0*/  @!P1 BRA `(.L_x_12) ;  /* 0x0000000000e89947 */ /* 0x000fec0003800000 */
[----:B------:R-:W0:Y:S01]  /*0eb0*/  LDCU.64 UR6, c[0x0][0x3a0] ;  /* 0x00007400ff0677ac */ /* 0x000e220008000a00 */
[----:B------:R-:W-:-:S04]  /*0ec0*/  IMAD R7, R5, R0, RZ ;  /* 0x0000000005077224 */ /* 0x000fc800078e02ff */
[C---:B------:R-:W-:Y:S01]  /*0ed0*/  IMAD.IADD R9, R7.reuse, 0x1, R0 ;  /* 0x0000000107097824 */ /* 0x040fe200078e0200 */
[----:B------:R-:W-:-:S04]  /*0ee0*/  IADD3 R11, P1, PT, R7, R3, RZ ;  /* 0x00000003070b7210 */ /* 0x000fc80007f3e0ff */
[-C--:B------:R-:W-:Y:S02]  /*0ef0*/  IADD3 R6, P2, PT, R9, R3.reuse, RZ ;  /* 0x0000000309067210 */ /* 0x080fe40007f5e0ff */
[-C--:B------:R-:W-:Y:S01]  /*0f00*/  LEA.HI.X.SX32 R12, R7, R4.reuse, 0x1, P1 ;  /* 0x00000004070c7211 */ /* 0x080fe200008f0eff */
[C---:B------:R-:W-:Y:S01]  /*0f10*/  IMAD.IADD R7, R9.reuse, 0x1, R0 ;  /* 0x0000000109077824 */ /* 0x040fe200078e0200 */
[----:B------:R-:W-:Y:S02]  /*0f20*/  LEA.HI.X.SX32 R9, R9, R4, 0x1, P2 ;  /* 0x0000000409097211 */ /* 0x000fe400010f0eff */
[----:B0-----:R-:W-:Y:S02]  /*0f30*/  LEA R14, P2, R6, UR6, 0x2 ;  /* 0x00000006060e7c11 */ /* 0x001fe4000f8410ff */
[----:B------:R-:W-:Y:S02]  /*0f40*/  LEA R10, P1, R11, UR6, 0x2 ;  /* 0x000000060b0a7c11 */ /* 0x000fe4000f8210ff */
[----:B------:R-:W-:-:S02]  /*0f50*/  IADD3 R8, P3, PT, R7, R3, RZ ;  /* 0x0000000307087210 */ /* 0x000fc40007f7e0ff */
[----:B------:R-:W-:Y:S01]  /*0f60*/  LEA.HI.X R15, R6, UR7, R9, 0x2, P2 ;  /* 0x00000007060f7c11 */ /* 0x000fe200090f1409 */
[----:B------:R-:W-:Y:S01]  /*0f70*/  IMAD.IADD R9, R7, 0x1, R0 ;  /* 0x0000000107097824 */ /* 0x000fe200078e0200 */
[----:B------:R-:W-:Y:S02]  /*0f80*/  LEA.HI.X R11, R11, UR7, R12, 0x2, P1 ;  /* 0x000000070b0b7c11 */ /* 0x000fe400088f140c */
[-C--:B------:R-:W-:Y:S01]  /*0f90*/  LEA.HI.X.SX32 R7, R7, R4.reuse, 0x1, P3 ;  /* 0x0000000407077211 */ /* 0x080fe200018f0eff */
[----:B------:R-:W2:Y:S01]  /*0fa0*/  LDG.E R17, desc[UR8][R14.64] ;  /* 0x000000080e117981 */ /* 0x000ea2000c1e1900 */
[C---:B------:R-:W-:Y:S02]  /*0fb0*/  LEA R12, P1, R8.reuse, UR6, 0x2 ;  /* 0x00000006080c7c11 */ /* 0x040fe4000f8210ff */
[C---:B------:R-:W-:Y:S01]  /*0fc0*/  IADD3 R6, P2, PT, R9.reuse, R3, RZ ;  /* 0x0000000309067210 */ /* 0x040fe20007f5e0ff */
[----:B------:R0:W3:Y:S01]  /*0fd0*/  LDG.E R16, desc[UR8][R10.64] ;  /* 0x000000080a107981 */ /* 0x0000e2000c1e1900 */
[----:B------:R-:W-:Y:S01]  /*0fe0*/  LEA.HI.X R13, R8, UR7, R7, 0x2, P1 ;  /* 0x00000007080d7c11 */ /* 0x000fe200088f1407 */
[C---:B------:R-:W-:Y:S01]  /*0ff0*/  IMAD.IADD R7, R9.reuse, 0x1, R0 ;  /* 0x0000000109077824 */ /* 0x040fe200078e0200 */
[----:B------:R-:W-:-:S02]  /*1000*/  LEA.HI.X.SX32 R9, R9, R4, 0x1, P2 ;  /* 0x0000000409097211 */ /* 0x000fc400010f0eff */
[C---:B------:R-:W-:Y:S01]  /*1010*/  LEA R8, P1, R6.reuse, UR6, 0x2 ;  /* 0x0000000606087c11 */ /* 0x040fe2000f8210ff */
[C-C-:B------:R-:W-:Y:S01]  /*1020*/  IMAD.IADD R25, R7.reuse, 0x1, R0.reuse ;  /* 0x0000000107197824 */ /* 0x140fe200078e0200 */
[-C--:B------:R-:W-:Y:S01]  /*1030*/  IADD3 R22, P2, PT, R7, R3.reuse, RZ ;  /* 0x0000000307167210 */ /* 0x080fe20007f5e0ff */
[----:B------:R1:W4:Y:S01]  /*1040*/  LDG.E R18, desc[UR8][R12.64] ;  /* 0x000000080c127981 */ /* 0x000322000c1e1900 */
[----:B------:R-:W-:Y:S01]  /*1050*/  LEA.HI.X R9, R6, UR7, R9, 0x2, P1 ;  /* 0x0000000706097c11 */ /* 0x000fe200088f1409 */
[----:B------:R-:W-:Y:S01]  /*1060*/  IMAD.IADD R27, R25, 0x1, R0 ;  /* 0x00000001191b7824 */ /* 0x000fe200078e0200 */
[----:B------:R-:W-:Y:S02]  /*1070*/  LEA.HI.X.SX32 R7, R7, R4, 0x1, P2 ;  /* 0x0000000407077211 */ /* 0x000fe400010f0eff */
[----:B------:R-:W-:Y:S01]  /*1080*/  LEA R6, P1, R22, UR6, 0x2 ;  /* 0x0000000616067c11 */ /* 0x000fe2000f8210ff */
[----:B------:R-:W5:Y:S01]  /*1090*/  LDG.E R8, desc[UR8][R8.64] ;  /* 0x0000000808087981 */ /* 0x000f62000c1e1900 */
[----:B0-----:R-:W-:-:S02]  /*10a0*/  IADD3 R11, P2, PT, R25, R3, RZ ;  /* 0x00000003190b7210 */ /* 0x001fc40007f5e0ff */
[----:B------:R-:W-:Y:S01]  /*10b0*/  LEA.HI.X R7, R22, UR7, R7, 0x2, P1 ;  /* 0x0000000716077c11 */ /* 0x000fe200088f1407 */
[----:B------:R-:W-:Y:S01]  /*10c0*/  IMAD.IADD R14, R27, 0x1, R0 ;  /* 0x000000011b0e7824 */ /* 0x000fe200078e0200 */
[-C--:B------:R-:W-:Y:S02]  /*10d0*/  LEA.HI.X.SX32 R24, R25, R4.reuse, 0x1, P2 ;  /* 0x0000000419187211 */ /* 0x080fe400010f0eff */
[----:B------:R-:W-:Y:S01]  /*10e0*/  LEA R10, P1, R11, UR6, 0x2 ;  /* 0x000000060b0a7c11 */ /* 0x000fe2000f8210ff */
[----:B------:R-:W5:Y:S01]  /*10f0*/  LDG.E R6, desc[UR8][R6.64] ;  /* 0x0000000806067981 */ /* 0x000f62000c1e1900 */
[----:B------:R-:W-:Y:S02]  /*1100*/  IADD3 R22, P2, PT, R27, R3, RZ ;  /* 0x000000031b167210 */ /* 0x000fe40007f5e0ff */
[----:B------:R-:W-:Y:S02]  /*1110*/  LEA.HI.X R11, R11, UR7, R24, 0x2, P1 ;  /* 0x000000070b0b7c11 */ /* 0x000fe400088f1418 */
[----:B------:R-:W-:-:S02]  /*1120*/  LEA.HI.X.SX32 R27, R27, R4, 0x1, P2 ;  /* 0x000000041b1b7211 */ /* 0x000fc400010f0eff */
[----:B-1----:R-:W-:Y:S02]  /*1130*/  LEA R12, P1, R22, UR6, 0x2 ;  /* 0x00000006160c7c11 */ /* 0x002fe4000f8210ff */
[----:B------:R-:W-:Y:S01]  /*1140*/  IADD3 R15, P2, PT, R14, R3, RZ ;  /* 0x000000030e0f7210 */ /* 0x000fe20007f5e0ff */
[----:B------:R-:W5:Y:S01]  /*1150*/  LDG.E R11, desc[UR8][R10.64] ;  /* 0x000000080a0b7981 */ /* 0x000f62000c1e1900 */
[----:B------:R-:W-:Y:S02]  /*1160*/  LEA.HI.X R13, R22, UR7, R27, 0x2, P1 ;  /* 0x00000007160d7c11 */ /* 0x000fe400088f141b */
[----:B------:R-:W-:Y:S02]  /*1170*/  LEA.HI.X.SX32 R22, R14, R4, 0x1, P2 ;  /* 0x000000040e167211 */ /* 0x000fe400010f0eff */
[C---:B------:R-:W-:Y:S02]  /*1180*/  LEA R14, P1, R15.reuse, UR6, 0x2 ;  /* 0x000000060f0e7c11 */ /* 0x040fe4000f8210ff */
[----:B------:R-:W5:Y:S02]  /*1190*/  LDG.E R13, desc[UR8][R12.64] ;  /* 0x000000080c0d7981 */ /* 0x000f64000c1e1900 */
[----:B------:R-:W-:-:S06]  /*11a0*/  LEA.HI.X R15, R15, UR7, R22, 0x2, P1 ;  /* 0x000000070f0f7c11 */ /* 0x000fcc00088f1416 */
[----:B------:R-:W5:Y:S01]  /*11b0*/  LDG.E R15, desc[UR8][R14.64] ;  /* 0x000000080e0f7981 */ /* 0x000f62000c1e1900 */
[----:B------:R-:W-:Y:S02]  /*11c0*/  VIADD R5, R5, 0x8 ;  /* 0x0000000805057836 */ /* 0x000fe40000000000 */
[----:B---3--:R-:W-:-:S04]  /*11d0*/  FADD R16, R23, R16 ;  /* 0x0000001017107221 */ /* 0x008fc80000000000 */
[----:B--2---:R-:W-:-:S04]  /*11e0*/  FADD R17, R16, R17 ;  /* 0x0000001110117221 */ /* 0x004fc80000000000 */
[----:B----4-:R-:W-:-:S04]  /*11f0*/  FADD R17, R17, R18 ;  /* 0x0000001211117221 */ /* 0x010fc80000000000 */
[----:B-----5:R-:W-:-:S04]  /*1200*/  FADD R17, R17, R8 ;  /* 0x0000000811117221 */ /* 0x020fc80000000000 */
[----:B------:R-:W-:-:S04]  /*1210*/  FADD R6, R17, R6 ;  /* 0x0000000611067221 */ /* 0x000fc80000000000 */
[----:B------:R-:W-:-:S04]  /*1220*/  FADD R6, R6, R11 ;  /* 0x0000000b06067221 */ /* 0x000fc80000000000 */
[----:B------:R-:W-:-:S04]  /*1230*/  FADD R6, R6, R13 ;  /* 0x0000000d06067221 */ /* 0x000fc80000000000 */
[----:B------:R-:W-:-:S07]  /*1240*/  FADD R23, R6, R15 ;  /* 0x0000000f06177221 */ /* 0x000fce0000000000 */
.L_x_12:
[----:B------:R-:W-:Y:S05]  /*1250*/  BSYNC.RECONVERGENT B1 ;  /* 0x0000000000017941 */ /* 0x000fea0003800200 */
.L_x_11:
        /* <DEDUP_REMOVED lines=9> */
[----:B------:R-:W-:-:S03]  /*12f0*/  IADD3 R9, P1, PT, R7, R3, RZ ;  /* 0x0000000307097210 */ /* 0x000fc60007f3e0ff */
[C-C-:B------:R-:W-:Y:S01]  /*1300*/  IMAD.IADD R13, R11.reuse, 0x1, R0.reuse ;  /* 0x000000010b0d7824 */ /* 0x140fe200078e0200 */
[-C--:B------:R-:W-:Y:S02]  /*1310*/  IADD3 R12, P2, PT, R11, R3.reuse, RZ ;  /* 0x000000030b0c7210 */ /* 0x080fe40007f5e0ff */
[-C--:B------:R-:W-:Y:S01]  /*1320*/  LEA.HI.X.SX32 R10, R7, R4.reuse, 0x1, P1 ;  /* 0x00000004070a7211 */ /* 0x080fe200008f0eff */
[----:B------:R-:W-:Y:S01]  /*1330*/  IMAD.IADD R15, R13, 0x1, R0 ;  /* 0x000000010d0f7824 */ /* 0x000fe200078e0200 */
[----:B------:R-:W-:Y:S02]  /*1340*/  LEA.HI.X.SX32 R11, R11, R4, 0x1, P2 ;  /* 0x000000040b0b7211 */ /* 0x000fe400010f0eff */
[----:B------:R-:W-:Y:S02]  /*1350*/  IADD3 R14, P3, PT, R13, R3, RZ ;  /* 0x000000030d0e7210 */ /* 0x000fe40007f7e0ff */
[----:B0-----:R-:W-:Y:S02]  /*1360*/  LEA R8, P1, R9, UR6, 0x2 ;  /* 0x0000000609087c11 */ /* 0x001fe4000f8210ff */
[----:B------:R-:W-:-:S02]  /*1370*/  LEA R6, P2, R12, UR6, 0x2 ;  /* 0x000000060c067c11 */ /* 0x000fc4000f8410ff */
[----:B------:R-:W-:Y:S02]  /*1380*/  LEA.HI.X R9, R9, UR7, R10, 0x2, P1 ;  /* 0x0000000709097c11 */ /* 0x000fe400088f140a */
[----:B------:R-:W-:Y:S02]  /*1390*/  LEA.HI.X R7, R12, UR7, R11, 0x2, P2 ;  /* 0x000000070c077c11 */ /* 0x000fe400090f140b */
[----:B------:R-:W-:Y:S01]  /*13a0*/  LEA.HI.X.SX32 R13, R13, R4, 0x1, P3 ;  /* 0x000000040d0d7211 */ /* 0x000fe200018f0eff */
[----:B------:R-:W2:Y:S01]  /*13b0*/  LDG.E R8, desc[UR8][R8.64] ;  /* 0x0000000808087981 */ /* 0x000ea2000c1e1900 */
[C---:B------:R-:W-:Y:S02]  /*13c0*/  LEA R10, P1, R14.reuse, UR6, 0x2 ;  /* 0x000000060e0a7c11 */ /* 0x040fe4000f8210ff */
[----:B------:R-:W-:Y:S01]  /*13d0*/  IADD3 R16, P2, PT, R15, R3, RZ ;  /* 0x000000030f107210 */ /* 0x000fe20007f5e0ff */
[----:B------:R-:W3:Y:S01]  /*13e0*/  LDG.E R6, desc[UR8][R6.64] ;  /* 0x0000000806067981 */ /* 0x000ee2000c1e1900 */
[----:B------:R-:W-:-:S02]  /*13f0*/  LEA.HI.X R11, R14, UR7, R13, 0x2, P1 ;  /* 0x000000070e0b7c11 */ /* 0x000fc400088f140d */
[----:B------:R-:W-:Y:S02]  /*1400*/  LEA.HI.X.SX32 R15, R15, R4, 0x1, P2 ;  /* 0x000000040f0f7211 */ /* 0x000fe400010f0eff */
[C---:B------:R-:W-:Y:S01]  /*1410*/  LEA R12, P1, R16.reuse, UR6, 0x2 ;  /* 0x00000006100c7c11 */ /* 0x040fe2000f8210ff */
[----:B------:R-:W4:Y:S03]  /*1420*/  LDG.E R10, desc[UR8][R10.64] ;  /* 0x000000080a0a7981 */ /* 0x000f26000c1e1900 */
[----:B------:R-:W-:-:S05]  /*1430*/  LEA.HI.X R13, R16, UR7, R15, 0x2, P1 ;  /* 0x00000007100d7c11 */ /* 0x000fca00088f140f */
[----:B------:R-:W5:Y:S01]  /*1440*/  LDG.E R12, desc[UR8][R12.64] ;  /* 0x000000080c0c7981 */ /* 0x000f62000c1e1900 */
[----:B------:R-:W-:Y:S02]  /*1450*/  VIADD R5, R5, 0x4 ;  /* 0x0000000405057836 */ /* 0x000fe40000000000 */
[----:B--2---:R-:W-:-:S04]  /*1460*/  FADD R23, R23, R8 ;  /* 0x0000000817177221 */ /* 0x004fc80000000000 */
[----:B---3--:R-:W-:-:S04]  /*1470*/  FADD R23, R23, R6 ;  /* 0x0000000617177221 */ /* 0x008fc80000000000 */
[----:B----4-:R-:W-:-:S04]  /*1480*/  FADD R23, R23, R10 ;  /* 0x0000000a17177221 */ /* 0x010fc80000000000 */
[----:B-----5:R-:W-:-:S07]  /*1490*/  FADD R23, R23, R12 ;  /* 0x0000000c17177221 */ /* 0x020fce0000000000 */
.L_x_14:
[----:B------:R-:W-:Y:S05]  /*14a0*/  BSYNC.RECONVERGENT B1 ;  /* 0x0000000000017941 */ /* 0x000fea0003800200 */
.L_x_13:
[----:B------:R-:W-:Y:S05]  /*14b0*/  @!P0 BRA `(.L_x_6) ;  /* 0x0000000000348947 */ /* 0x000fea0003800000 */
[----:B------:R-:W-:Y:S02]  /*14c0*/  IMAD R5, R5, R0, RZ ;  /* 0x0000000005057224 */ /* 0x000fe400078e02ff */
[----:B------:R-:W-:-:S07]  /*14d0*/  IMAD.MOV R2, RZ, RZ, -R2 ;  /* 0x000000ffff027224 */ /* 0x000fce00078e0a02 */
.L_x_15:
[----:B------:R-:W0:Y:S01]  /*14e0*/  LDCU.64 UR6, c[0x0][0x3a0] ;  /* 0x00007400ff0677ac */ /* 0x000e220008000a00 */
[----:B------:R-:W-:-:S04]  /*14f0*/  IADD3 R7, P0, PT, R5, R3, RZ ;  /* 0x0000000305077210 */ /* 0x000fc80007f1e0ff */
[----:B------:R-:W-:Y:S02]  /*1500*/  LEA.HI.X.SX32 R8, R5, R4, 0x1, P0 ;  /* 0x0000000405087211 */ /* 0x000fe400000f0eff */
[----:B0-----:R-:W-:-:S04]  /*1510*/  LEA R6, P0, R7, UR6, 0x2 ;  /* 0x0000000607067c11 */ /* 0x001fc8000f8010ff */
[----:B------:R-:W-:-:S05]  /*1520*/  LEA.HI.X R7, R7, UR7, R8, 0x2, P0 ;  /* 0x0000000707077c11 */ /* 0x000fca00080f1408 */
[----:B------:R-:W2:Y:S01]  /*1530*/  LDG.E R6, desc[UR8][R6.64] ;  /* 0x0000000806067981 */ /* 0x000ea2000c1e1900 */
[----:B------:R-:W-:Y:S02]  /*1540*/  VIADD R2, R2, 0x1 ;  /* 0x0000000102027836 */ /* 0x000fe40000000000 */
[----:B------:R-:W-:-:S03]  /*1550*/  IMAD.IADD R5, R5, 0x1, R0 ;  /* 0x0000000105057824 */ /* 0x000fc600078e0200 */
[----:B------:R-:W-:Y:S01]  /*1560*/  ISETP.NE.AND P0, PT, R2, RZ, PT ;  /* 0x000000ff0200720c */ /* 0x000fe20003f05270 */
[----:B--2---:R-:W-:-:S12]  /*1570*/  FADD R23, R6, R23 ;  /* 0x0000001706177221 */ /* 0x004fd80000000000 */
[----:B------:R-:W-:Y:S05]  /*1580*/  @P0 BRA `(.L_x_15) ;  /* 0xfffffffc00d40947 */ /* 0x000fea000383ffff */
.L_x_6:
[----:B------:R-:W-:Y:S05]  /*1590*/  BSYNC.RECONVERGENT B0 ;  /* 0x0000000000007941 */ /* 0x000fea0003800200 */
.L_x_5:
[----:B------:R-:W-:Y:S01]  /*15a0*/  STG.E desc[UR8][R20.64], R23 ;  /* 0x0000001714007986 */ /* 0x000fe2000c101908 */
[----:B------:R-:W-:Y:S05]  /*15b0*/  EXIT ;  /* 0x000000000000794d */ /* 0x000fea0003800000 */
.L_x_16:
        /* <DEDUP_REMOVED lines=12> */
.L_x_18:


//--------------------- .nv.shared.reserved.0     --------------------------
	.section	.nv.shared.reserved.0,"aw",@nobits
	.weak		__nv_reservedSMEM_offset_0_alias
	.size		__nv_reservedSMEM_offset_0_alias, 0, 64
	.other		__nv_reservedSMEM_offset_0_alias,@"STO_CUDA_RESERVED_SHARED STV_DEFAULT"
__nv_reservedSMEM_offset_0_alias:
	.zero		0
	.zero		64


//--------------------- .nv.constant0._Z22voxel_pool_grad_kerneliiiiiiiPKfPKiS2_S2_Pf --------------------------
	.section	.nv.constant0._Z22voxel_pool_grad_kerneliiiiiiiPKfPKiS2_S2_Pf,"a",@progbits
	.sectionflags	@""
	.align	4
.nv.constant0._Z22voxel_pool_grad_kerneliiiiiiiPKfPKiS2_S2_Pf:
	.zero		968


//--------------------- .nv.constant0._Z17voxel_pool_kerneliiiiiiiPKfPKiS2_S2_Pf --------------------------
	.section	.nv.constant0._Z17voxel_pool_kerneliiiiiiiPKfPKiS2_S2_Pf,"a",@progbits
	.sectionflags	@""
	.align	4
.nv.constant0._Z17voxel_pool_kerneliiiiiiiPKfPKiS2_S2_Pf:
	.zero		968


//--------------------- SYMBOLS --------------------------

	.type		.nv.reservedSmem.offset0,@object
	.size		.nv.reservedSmem.offset0,0x4
